//
// Generated by NVIDIA NVVM Compiler
//
// Compiler Build ID: CL-36424714
// Cuda compilation tools, release 13.0, V13.0.88
// Based on NVVM 20.0.0
//

.version 9.0
.target sm_100
.address_size 64

	// .globl	_Z19monte_carlo_eu_callPddddddji
.global .align 4 .b8 precalc_xorwow_matrix[102400];
.global .align 4 .b8 precalc_xorwow_offset_matrix[102400];
.global .align 4 .b8 mrg32k3aM1[2304];
.global .align 4 .b8 mrg32k3aM2[2304];
.global .align 4 .b8 mrg32k3aM1SubSeq[2016];
.global .align 4 .b8 mrg32k3aM2SubSeq[2016];
.global .align 4 .b8 mrg32k3aM1Seq[2304];
.global .align 4 .b8 mrg32k3aM2Seq[2304];
.const .align 8 .b8 __cr_lgamma_table[72];

.visible .entry _Z19monte_carlo_eu_callPddddddji(
	.param .u64 .ptr .align 1 _Z19monte_carlo_eu_callPddddddji_param_0,
	.param .f64 _Z19monte_carlo_eu_callPddddddji_param_1,
	.param .f64 _Z19monte_carlo_eu_callPddddddji_param_2,
	.param .f64 _Z19monte_carlo_eu_callPddddddji_param_3,
	.param .f64 _Z19monte_carlo_eu_callPddddddji_param_4,
	.param .f64 _Z19monte_carlo_eu_callPddddddji_param_5,
	.param .u32 _Z19monte_carlo_eu_callPddddddji_param_6,
	.param .u32 _Z19monte_carlo_eu_callPddddddji_param_7
)
{
	.local .align 8 .b8 	__local_depot0[48];
	.reg .b64 	%SP;
	.reg .b64 	%SPL;
	.reg .pred 	%p<75>;
	.reg .b32 	%r<1295>;
	.reg .b32 	%f<3>;
	.reg .b64 	%rd<36>;
	.reg .b64 	%fd<121>;

	mov.u64 	%SPL, __local_depot0;
	ld.param.f64 	%fd16, [_Z19monte_carlo_eu_callPddddddji_param_1];
	ld.param.f64 	%fd18, [_Z19monte_carlo_eu_callPddddddji_param_3];
	ld.param.f64 	%fd19, [_Z19monte_carlo_eu_callPddddddji_param_4];
	ld.param.u32 	%r564, [_Z19monte_carlo_eu_callPddddddji_param_6];
	ld.param.u32 	%r565, [_Z19monte_carlo_eu_callPddddddji_param_7];
	mov.u32 	%r566, %ctaid.x;
	mov.u32 	%r567, %ntid.x;
	mov.u32 	%r568, %tid.x;
	mad.lo.s32 	%r1, %r566, %r567, %r568;
	setp.ge.s32 	%p1, %r1, %r565;
	@%p1 bra 	$L__BB0_127;
	add.u64 	%rd1, %SPL, 0;
	cvt.s64.s32 	%rd2, %r1;
	xor.b32  	%r571, %r564, -1429050551;
	mul.lo.s32 	%r2, %r571, 1099087573;
	add.s32 	%r572, %r2, -638133224;
	add.s32 	%r1021, %r2, 123456789;
	st.local.v2.u32 	[%rd1], {%r572, %r1021};
	xor.b32  	%r1020, %r2, 362436069;
	mov.b32 	%r1019, -123459836;
	st.local.v2.u32 	[%rd1+8], {%r1020, %r1019};
	add.s32 	%r1017, %r2, 5783321;
	mov.b32 	%r1018, -589760388;
	st.local.v2.u32 	[%rd1+16], {%r1018, %r1017};
	setp.eq.s32 	%p2, %r1, 0;
	@%p2 bra 	$L__BB0_116;
	mov.b32 	%r1004, 0;
	mov.b32 	%r1019, -123459836;
	mov.b32 	%r1018, -589760388;
	mov.u64 	%rd13, precalc_xorwow_matrix;
	mov.u64 	%rd35, %rd2;
$L__BB0_3:
	mov.u64 	%rd3, %rd35;
	and.b64  	%rd4, %rd3, 3;
	setp.eq.s64 	%p3, %rd4, 0;
	@%p3 bra 	$L__BB0_115;
	mul.wide.u32 	%rd12, %r1004, 3200;
	add.s64 	%rd5, %rd13, %rd12;
	mov.b32 	%r1017, 0;
	mov.u32 	%r1018, %r1017;
	mov.u32 	%r1019, %r1017;
	mov.u32 	%r1020, %r1017;
	mov.u32 	%r1021, %r1017;
	mov.u32 	%r1010, %r1017;
$L__BB0_5:
	mul.wide.u32 	%rd14, %r1010, 4;
	add.s64 	%rd15, %rd1, %rd14;
	ld.local.u32 	%r18, [%rd15+4];
	shl.b32 	%r19, %r1010, 5;
	mov.b32 	%r1016, 0;
$L__BB0_6:
	.pragma "nounroll";
	shr.u32 	%r578, %r18, %r1016;
	and.b32  	%r579, %r578, 1;
	setp.eq.b32 	%p4, %r579, 1;
	not.pred 	%p5, %p4;
	add.s32 	%r580, %r19, %r1016;
	mul.lo.s32 	%r581, %r580, 5;
	mul.wide.u32 	%rd16, %r581, 4;
	add.s64 	%rd6, %rd5, %rd16;
	@%p5 bra 	$L__BB0_8;
	ld.global.u32 	%r582, [%rd6];
	xor.b32  	%r1021, %r1021, %r582;
	ld.global.u32 	%r583, [%rd6+4];
	xor.b32  	%r1020, %r1020, %r583;
	ld.global.u32 	%r584, [%rd6+8];
	xor.b32  	%r1019, %r1019, %r584;
	ld.global.u32 	%r585, [%rd6+12];
	xor.b32  	%r1018, %r1018, %r585;
	ld.global.u32 	%r586, [%rd6+16];
	xor.b32  	%r1017, %r1017, %r586;
$L__BB0_8:
	and.b32  	%r588, %r578, 2;
	setp.eq.s32 	%p6, %r588, 0;
	@%p6 bra 	$L__BB0_10;
	ld.global.u32 	%r589, [%rd6+20];
	xor.b32  	%r1021, %r1021, %r589;
	ld.global.u32 	%r590, [%rd6+24];
	xor.b32  	%r1020, %r1020, %r590;
	ld.global.u32 	%r591, [%rd6+28];
	xor.b32  	%r1019, %r1019, %r591;
	ld.global.u32 	%r592, [%rd6+32];
	xor.b32  	%r1018, %r1018, %r592;
	ld.global.u32 	%r593, [%rd6+36];
	xor.b32  	%r1017, %r1017, %r593;
$L__BB0_10:
	and.b32  	%r595, %r578, 4;
	setp.eq.s32 	%p7, %r595, 0;
	@%p7 bra 	$L__BB0_12;
	ld.global.u32 	%r596, [%rd6+40];
	xor.b32  	%r1021, %r1021, %r596;
	ld.global.u32 	%r597, [%rd6+44];
	xor.b32  	%r1020, %r1020, %r597;
	ld.global.u32 	%r598, [%rd6+48];
	xor.b32  	%r1019, %r1019, %r598;
	ld.global.u32 	%r599, [%rd6+52];
	xor.b32  	%r1018, %r1018, %r599;
	ld.global.u32 	%r600, [%rd6+56];
	xor.b32  	%r1017, %r1017, %r600;
$L__BB0_12:
	and.b32  	%r602, %r578, 8;
	setp.eq.s32 	%p8, %r602, 0;
	@%p8 bra 	$L__BB0_14;
	ld.global.u32 	%r603, [%rd6+60];
	xor.b32  	%r1021, %r1021, %r603;
	ld.global.u32 	%r604, [%rd6+64];
	xor.b32  	%r1020, %r1020, %r604;
	ld.global.u32 	%r605, [%rd6+68];
	xor.b32  	%r1019, %r1019, %r605;
	ld.global.u32 	%r606, [%rd6+72];
	xor.b32  	%r1018, %r1018, %r606;
	ld.global.u32 	%r607, [%rd6+76];
	xor.b32  	%r1017, %r1017, %r607;
$L__BB0_14:
	and.b32  	%r609, %r578, 16;
	setp.eq.s32 	%p9, %r609, 0;
	@%p9 bra 	$L__BB0_16;
	ld.global.u32 	%r610, [%rd6+80];
	xor.b32  	%r1021, %r1021, %r610;
	ld.global.u32 	%r611, [%rd6+84];
	xor.b32  	%r1020, %r1020, %r611;
	ld.global.u32 	%r612, [%rd6+88];
	xor.b32  	%r1019, %r1019, %r612;
	ld.global.u32 	%r613, [%rd6+92];
	xor.b32  	%r1018, %r1018, %r613;
	ld.global.u32 	%r614, [%rd6+96];
	xor.b32  	%r1017, %r1017, %r614;
$L__BB0_16:
	and.b32  	%r616, %r578, 32;
	setp.eq.s32 	%p10, %r616, 0;
	@%p10 bra 	$L__BB0_18;
	ld.global.u32 	%r617, [%rd6+100];
	xor.b32  	%r1021, %r1021, %r617;
	ld.global.u32 	%r618, [%rd6+104];
	xor.b32  	%r1020, %r1020, %r618;
	ld.global.u32 	%r619, [%rd6+108];
	xor.b32  	%r1019, %r1019, %r619;
	ld.global.u32 	%r620, [%rd6+112];
	xor.b32  	%r1018, %r1018, %r620;
	ld.global.u32 	%r621, [%rd6+116];
	xor.b32  	%r1017, %r1017, %r621;
$L__BB0_18:
	and.b32  	%r623, %r578, 64;
	setp.eq.s32 	%p11, %r623, 0;
	@%p11 bra 	$L__BB0_20;
	ld.global.u32 	%r624, [%rd6+120];
	xor.b32  	%r1021, %r1021, %r624;
	ld.global.u32 	%r625, [%rd6+124];
	xor.b32  	%r1020, %r1020, %r625;
	ld.global.u32 	%r626, [%rd6+128];
	xor.b32  	%r1019, %r1019, %r626;
	ld.global.u32 	%r627, [%rd6+132];
	xor.b32  	%r1018, %r1018, %r627;
	ld.global.u32 	%r628, [%rd6+136];
	xor.b32  	%r1017, %r1017, %r628;
$L__BB0_20:
	and.b32  	%r630, %r578, 128;
	setp.eq.s32 	%p12, %r630, 0;
	@%p12 bra 	$L__BB0_22;
	ld.global.u32 	%r631, [%rd6+140];
	xor.b32  	%r1021, %r1021, %r631;
	ld.global.u32 	%r632, [%rd6+144];
	xor.b32  	%r1020, %r1020, %r632;
	ld.global.u32 	%r633, [%rd6+148];
	xor.b32  	%r1019, %r1019, %r633;
	ld.global.u32 	%r634, [%rd6+152];
	xor.b32  	%r1018, %r1018, %r634;
	ld.global.u32 	%r635, [%rd6+156];
	xor.b32  	%r1017, %r1017, %r635;
$L__BB0_22:
	and.b32  	%r637, %r578, 256;
	setp.eq.s32 	%p13, %r637, 0;
	@%p13 bra 	$L__BB0_24;
	ld.global.u32 	%r638, [%rd6+160];
	xor.b32  	%r1021, %r1021, %r638;
	ld.global.u32 	%r639, [%rd6+164];
	xor.b32  	%r1020, %r1020, %r639;
	ld.global.u32 	%r640, [%rd6+168];
	xor.b32  	%r1019, %r1019, %r640;
	ld.global.u32 	%r641, [%rd6+172];
	xor.b32  	%r1018, %r1018, %r641;
	ld.global.u32 	%r642, [%rd6+176];
	xor.b32  	%r1017, %r1017, %r642;
$L__BB0_24:
	and.b32  	%r644, %r578, 512;
	setp.eq.s32 	%p14, %r644, 0;
	@%p14 bra 	$L__BB0_26;
	ld.global.u32 	%r645, [%rd6+180];
	xor.b32  	%r1021, %r1021, %r645;
	ld.global.u32 	%r646, [%rd6+184];
	xor.b32  	%r1020, %r1020, %r646;
	ld.global.u32 	%r647, [%rd6+188];
	xor.b32  	%r1019, %r1019, %r647;
	ld.global.u32 	%r648, [%rd6+192];
	xor.b32  	%r1018, %r1018, %r648;
	ld.global.u32 	%r649, [%rd6+196];
	xor.b32  	%r1017, %r1017, %r649;
$L__BB0_26:
	and.b32  	%r651, %r578, 1024;
	setp.eq.s32 	%p15, %r651, 0;
	@%p15 bra 	$L__BB0_28;
	ld.global.u32 	%r652, [%rd6+200];
	xor.b32  	%r1021, %r1021, %r652;
	ld.global.u32 	%r653, [%rd6+204];
	xor.b32  	%r1020, %r1020, %r653;
	ld.global.u32 	%r654, [%rd6+208];
	xor.b32  	%r1019, %r1019, %r654;
	ld.global.u32 	%r655, [%rd6+212];
	xor.b32  	%r1018, %r1018, %r655;
	ld.global.u32 	%r656, [%rd6+216];
	xor.b32  	%r1017, %r1017, %r656;
$L__BB0_28:
	and.b32  	%r658, %r578, 2048;
	setp.eq.s32 	%p16, %r658, 0;
	@%p16 bra 	$L__BB0_30;
	ld.global.u32 	%r659, [%rd6+220];
	xor.b32  	%r1021, %r1021, %r659;
	ld.global.u32 	%r660, [%rd6+224];
	xor.b32  	%r1020, %r1020, %r660;
	ld.global.u32 	%r661, [%rd6+228];
	xor.b32  	%r1019, %r1019, %r661;
	ld.global.u32 	%r662, [%rd6+232];
	xor.b32  	%r1018, %r1018, %r662;
	ld.global.u32 	%r663, [%rd6+236];
	xor.b32  	%r1017, %r1017, %r663;
$L__BB0_30:
	and.b32  	%r665, %r578, 4096;
	setp.eq.s32 	%p17, %r665, 0;
	@%p17 bra 	$L__BB0_32;
	ld.global.u32 	%r666, [%rd6+240];
	xor.b32  	%r1021, %r1021, %r666;
	ld.global.u32 	%r667, [%rd6+244];
	xor.b32  	%r1020, %r1020, %r667;
	ld.global.u32 	%r668, [%rd6+248];
	xor.b32  	%r1019, %r1019, %r668;
	ld.global.u32 	%r669, [%rd6+252];
	xor.b32  	%r1018, %r1018, %r669;
	ld.global.u32 	%r670, [%rd6+256];
	xor.b32  	%r1017, %r1017, %r670;
$L__BB0_32:
	and.b32  	%r672, %r578, 8192;
	setp.eq.s32 	%p18, %r672, 0;
	@%p18 bra 	$L__BB0_34;
	ld.global.u32 	%r673, [%rd6+260];
	xor.b32  	%r1021, %r1021, %r673;
	ld.global.u32 	%r674, [%rd6+264];
	xor.b32  	%r1020, %r1020, %r674;
	ld.global.u32 	%r675, [%rd6+268];
	xor.b32  	%r1019, %r1019, %r675;
	ld.global.u32 	%r676, [%rd6+272];
	xor.b32  	%r1018, %r1018, %r676;
	ld.global.u32 	%r677, [%rd6+276];
	xor.b32  	%r1017, %r1017, %r677;
$L__BB0_34:
	and.b32  	%r679, %r578, 16384;
	setp.eq.s32 	%p19, %r679, 0;
	@%p19 bra 	$L__BB0_36;
	ld.global.u32 	%r680, [%rd6+280];
	xor.b32  	%r1021, %r1021, %r680;
	ld.global.u32 	%r681, [%rd6+284];
	xor.b32  	%r1020, %r1020, %r681;
	ld.global.u32 	%r682, [%rd6+288];
	xor.b32  	%r1019, %r1019, %r682;
	ld.global.u32 	%r683, [%rd6+292];
	xor.b32  	%r1018, %r1018, %r683;
	ld.global.u32 	%r684, [%rd6+296];
	xor.b32  	%r1017, %r1017, %r684;
$L__BB0_36:
	and.b32  	%r686, %r578, 32768;
	setp.eq.s32 	%p20, %r686, 0;
	@%p20 bra 	$L__BB0_38;
	ld.global.u32 	%r687, [%rd6+300];
	xor.b32  	%r1021, %r1021, %r687;
	ld.global.u32 	%r688, [%rd6+304];
	xor.b32  	%r1020, %r1020, %r688;
	ld.global.u32 	%r689, [%rd6+308];
	xor.b32  	%r1019, %r1019, %r689;
	ld.global.u32 	%r690, [%rd6+312];
	xor.b32  	%r1018, %r1018, %r690;
	ld.global.u32 	%r691, [%rd6+316];
	xor.b32  	%r1017, %r1017, %r691;
$L__BB0_38:
	add.s32 	%r1016, %r1016, 16;
	setp.ne.s32 	%p21, %r1016, 32;
	@%p21 bra 	$L__BB0_6;
	mad.lo.s32 	%r692, %r1010, -31, %r19;
	add.s32 	%r1010, %r692, 1;
	setp.ne.s32 	%p22, %r1010, 5;
	@%p22 bra 	$L__BB0_5;
	st.local.u32 	[%rd1+4], %r1021;
	st.local.v2.u32 	[%rd1+8], {%r1020, %r1019};
	st.local.v2.u32 	[%rd1+16], {%r1018, %r1017};
	setp.eq.s64 	%p23, %rd4, 1;
	@%p23 bra 	$L__BB0_115;
	mov.b32 	%r1017, 0;
	mov.u32 	%r1018, %r1017;
	mov.u32 	%r1019, %r1017;
	mov.u32 	%r1020, %r1017;
	mov.u32 	%r1021, %r1017;
	mov.u32 	%r1102, %r1017;
$L__BB0_42:
	mul.wide.u32 	%rd17, %r1102, 4;
	add.s64 	%rd18, %rd1, %rd17;
	ld.local.u32 	%r194, [%rd18+4];
	shl.b32 	%r195, %r1102, 5;
	mov.b32 	%r1108, 0;
$L__BB0_43:
	.pragma "nounroll";
	shr.u32 	%r695, %r194, %r1108;
	and.b32  	%r696, %r695, 1;
	setp.eq.b32 	%p24, %r696, 1;
	not.pred 	%p25, %p24;
	add.s32 	%r697, %r195, %r1108;
	mul.lo.s32 	%r698, %r697, 5;
	mul.wide.u32 	%rd19, %r698, 4;
	add.s64 	%rd7, %rd5, %rd19;
	@%p25 bra 	$L__BB0_45;
	ld.global.u32 	%r699, [%rd7];
	xor.b32  	%r1021, %r1021, %r699;
	ld.global.u32 	%r700, [%rd7+4];
	xor.b32  	%r1020, %r1020, %r700;
	ld.global.u32 	%r701, [%rd7+8];
	xor.b32  	%r1019, %r1019, %r701;
	ld.global.u32 	%r702, [%rd7+12];
	xor.b32  	%r1018, %r1018, %r702;
	ld.global.u32 	%r703, [%rd7+16];
	xor.b32  	%r1017, %r1017, %r703;
$L__BB0_45:
	and.b32  	%r705, %r695, 2;
	setp.eq.s32 	%p26, %r705, 0;
	@%p26 bra 	$L__BB0_47;
	ld.global.u32 	%r706, [%rd7+20];
	xor.b32  	%r1021, %r1021, %r706;
	ld.global.u32 	%r707, [%rd7+24];
	xor.b32  	%r1020, %r1020, %r707;
	ld.global.u32 	%r708, [%rd7+28];
	xor.b32  	%r1019, %r1019, %r708;
	ld.global.u32 	%r709, [%rd7+32];
	xor.b32  	%r1018, %r1018, %r709;
	ld.global.u32 	%r710, [%rd7+36];
	xor.b32  	%r1017, %r1017, %r710;
$L__BB0_47:
	and.b32  	%r712, %r695, 4;
	setp.eq.s32 	%p27, %r712, 0;
	@%p27 bra 	$L__BB0_49;
	ld.global.u32 	%r713, [%rd7+40];
	xor.b32  	%r1021, %r1021, %r713;
	ld.global.u32 	%r714, [%rd7+44];
	xor.b32  	%r1020, %r1020, %r714;
	ld.global.u32 	%r715, [%rd7+48];
	xor.b32  	%r1019, %r1019, %r715;
	ld.global.u32 	%r716, [%rd7+52];
	xor.b32  	%r1018, %r1018, %r716;
	ld.global.u32 	%r717, [%rd7+56];
	xor.b32  	%r1017, %r1017, %r717;
$L__BB0_49:
	and.b32  	%r719, %r695, 8;
	setp.eq.s32 	%p28, %r719, 0;
	@%p28 bra 	$L__BB0_51;
	ld.global.u32 	%r720, [%rd7+60];
	xor.b32  	%r1021, %r1021, %r720;
	ld.global.u32 	%r721, [%rd7+64];
	xor.b32  	%r1020, %r1020, %r721;
	ld.global.u32 	%r722, [%rd7+68];
	xor.b32  	%r1019, %r1019, %r722;
	ld.global.u32 	%r723, [%rd7+72];
	xor.b32  	%r1018, %r1018, %r723;
	ld.global.u32 	%r724, [%rd7+76];
	xor.b32  	%r1017, %r1017, %r724;
$L__BB0_51:
	and.b32  	%r726, %r695, 16;
	setp.eq.s32 	%p29, %r726, 0;
	@%p29 bra 	$L__BB0_53;
	ld.global.u32 	%r727, [%rd7+80];
	xor.b32  	%r1021, %r1021, %r727;
	ld.global.u32 	%r728, [%rd7+84];
	xor.b32  	%r1020, %r1020, %r728;
	ld.global.u32 	%r729, [%rd7+88];
	xor.b32  	%r1019, %r1019, %r729;
	ld.global.u32 	%r730, [%rd7+92];
	xor.b32  	%r1018, %r1018, %r730;
	ld.global.u32 	%r731, [%rd7+96];
	xor.b32  	%r1017, %r1017, %r731;
$L__BB0_53:
	and.b32  	%r733, %r695, 32;
	setp.eq.s32 	%p30, %r733, 0;
	@%p30 bra 	$L__BB0_55;
	ld.global.u32 	%r734, [%rd7+100];
	xor.b32  	%r1021, %r1021, %r734;
	ld.global.u32 	%r735, [%rd7+104];
	xor.b32  	%r1020, %r1020, %r735;
	ld.global.u32 	%r736, [%rd7+108];
	xor.b32  	%r1019, %r1019, %r736;
	ld.global.u32 	%r737, [%rd7+112];
	xor.b32  	%r1018, %r1018, %r737;
	ld.global.u32 	%r738, [%rd7+116];
	xor.b32  	%r1017, %r1017, %r738;
$L__BB0_55:
	and.b32  	%r740, %r695, 64;
	setp.eq.s32 	%p31, %r740, 0;
	@%p31 bra 	$L__BB0_57;
	ld.global.u32 	%r741, [%rd7+120];
	xor.b32  	%r1021, %r1021, %r741;
	ld.global.u32 	%r742, [%rd7+124];
	xor.b32  	%r1020, %r1020, %r742;
	ld.global.u32 	%r743, [%rd7+128];
	xor.b32  	%r1019, %r1019, %r743;
	ld.global.u32 	%r744, [%rd7+132];
	xor.b32  	%r1018, %r1018, %r744;
	ld.global.u32 	%r745, [%rd7+136];
	xor.b32  	%r1017, %r1017, %r745;
$L__BB0_57:
	and.b32  	%r747, %r695, 128;
	setp.eq.s32 	%p32, %r747, 0;
	@%p32 bra 	$L__BB0_59;
	ld.global.u32 	%r748, [%rd7+140];
	xor.b32  	%r1021, %r1021, %r748;
	ld.global.u32 	%r749, [%rd7+144];
	xor.b32  	%r1020, %r1020, %r749;
	ld.global.u32 	%r750, [%rd7+148];
	xor.b32  	%r1019, %r1019, %r750;
	ld.global.u32 	%r751, [%rd7+152];
	xor.b32  	%r1018, %r1018, %r751;
	ld.global.u32 	%r752, [%rd7+156];
	xor.b32  	%r1017, %r1017, %r752;
$L__BB0_59:
	and.b32  	%r754, %r695, 256;
	setp.eq.s32 	%p33, %r754, 0;
	@%p33 bra 	$L__BB0_61;
	ld.global.u32 	%r755, [%rd7+160];
	xor.b32  	%r1021, %r1021, %r755;
	ld.global.u32 	%r756, [%rd7+164];
	xor.b32  	%r1020, %r1020, %r756;
	ld.global.u32 	%r757, [%rd7+168];
	xor.b32  	%r1019, %r1019, %r757;
	ld.global.u32 	%r758, [%rd7+172];
	xor.b32  	%r1018, %r1018, %r758;
	ld.global.u32 	%r759, [%rd7+176];
	xor.b32  	%r1017, %r1017, %r759;
$L__BB0_61:
	and.b32  	%r761, %r695, 512;
	setp.eq.s32 	%p34, %r761, 0;
	@%p34 bra 	$L__BB0_63;
	ld.global.u32 	%r762, [%rd7+180];
	xor.b32  	%r1021, %r1021, %r762;
	ld.global.u32 	%r763, [%rd7+184];
	xor.b32  	%r1020, %r1020, %r763;
	ld.global.u32 	%r764, [%rd7+188];
	xor.b32  	%r1019, %r1019, %r764;
	ld.global.u32 	%r765, [%rd7+192];
	xor.b32  	%r1018, %r1018, %r765;
	ld.global.u32 	%r766, [%rd7+196];
	xor.b32  	%r1017, %r1017, %r766;
$L__BB0_63:
	and.b32  	%r768, %r695, 1024;
	setp.eq.s32 	%p35, %r768, 0;
	@%p35 bra 	$L__BB0_65;
	ld.global.u32 	%r769, [%rd7+200];
	xor.b32  	%r1021, %r1021, %r769;
	ld.global.u32 	%r770, [%rd7+204];
	xor.b32  	%r1020, %r1020, %r770;
	ld.global.u32 	%r771, [%rd7+208];
	xor.b32  	%r1019, %r1019, %r771;
	ld.global.u32 	%r772, [%rd7+212];
	xor.b32  	%r1018, %r1018, %r772;
	ld.global.u32 	%r773, [%rd7+216];
	xor.b32  	%r1017, %r1017, %r773;
$L__BB0_65:
	and.b32  	%r775, %r695, 2048;
	setp.eq.s32 	%p36, %r775, 0;
	@%p36 bra 	$L__BB0_67;
	ld.global.u32 	%r776, [%rd7+220];
	xor.b32  	%r1021, %r1021, %r776;
	ld.global.u32 	%r777, [%rd7+224];
	xor.b32  	%r1020, %r1020, %r777;
	ld.global.u32 	%r778, [%rd7+228];
	xor.b32  	%r1019, %r1019, %r778;
	ld.global.u32 	%r779, [%rd7+232];
	xor.b32  	%r1018, %r1018, %r779;
	ld.global.u32 	%r780, [%rd7+236];
	xor.b32  	%r1017, %r1017, %r780;
$L__BB0_67:
	and.b32  	%r782, %r695, 4096;
	setp.eq.s32 	%p37, %r782, 0;
	@%p37 bra 	$L__BB0_69;
	ld.global.u32 	%r783, [%rd7+240];
	xor.b32  	%r1021, %r1021, %r783;
	ld.global.u32 	%r784, [%rd7+244];
	xor.b32  	%r1020, %r1020, %r784;
	ld.global.u32 	%r785, [%rd7+248];
	xor.b32  	%r1019, %r1019, %r785;
	ld.global.u32 	%r786, [%rd7+252];
	xor.b32  	%r1018, %r1018, %r786;
	ld.global.u32 	%r787, [%rd7+256];
	xor.b32  	%r1017, %r1017, %r787;
$L__BB0_69:
	and.b32  	%r789, %r695, 8192;
	setp.eq.s32 	%p38, %r789, 0;
	@%p38 bra 	$L__BB0_71;
	ld.global.u32 	%r790, [%rd7+260];
	xor.b32  	%r1021, %r1021, %r790;
	ld.global.u32 	%r791, [%rd7+264];
	xor.b32  	%r1020, %r1020, %r791;
	ld.global.u32 	%r792, [%rd7+268];
	xor.b32  	%r1019, %r1019, %r792;
	ld.global.u32 	%r793, [%rd7+272];
	xor.b32  	%r1018, %r1018, %r793;
	ld.global.u32 	%r794, [%rd7+276];
	xor.b32  	%r1017, %r1017, %r794;
$L__BB0_71:
	and.b32  	%r796, %r695, 16384;
	setp.eq.s32 	%p39, %r796, 0;
	@%p39 bra 	$L__BB0_73;
	ld.global.u32 	%r797, [%rd7+280];
	xor.b32  	%r1021, %r1021, %r797;
	ld.global.u32 	%r798, [%rd7+284];
	xor.b32  	%r1020, %r1020, %r798;
	ld.global.u32 	%r799, [%rd7+288];
	xor.b32  	%r1019, %r1019, %r799;
	ld.global.u32 	%r800, [%rd7+292];
	xor.b32  	%r1018, %r1018, %r800;
	ld.global.u32 	%r801, [%rd7+296];
	xor.b32  	%r1017, %r1017, %r801;
$L__BB0_73:
	and.b32  	%r803, %r695, 32768;
	setp.eq.s32 	%p40, %r803, 0;
	@%p40 bra 	$L__BB0_75;
	ld.global.u32 	%r804, [%rd7+300];
	xor.b32  	%r1021, %r1021, %r804;
	ld.global.u32 	%r805, [%rd7+304];
	xor.b32  	%r1020, %r1020, %r805;
	ld.global.u32 	%r806, [%rd7+308];
	xor.b32  	%r1019, %r1019, %r806;
	ld.global.u32 	%r807, [%rd7+312];
	xor.b32  	%r1018, %r1018, %r807;
	ld.global.u32 	%r808, [%rd7+316];
	xor.b32  	%r1017, %r1017, %r808;
$L__BB0_75:
	add.s32 	%r1108, %r1108, 16;
	setp.ne.s32 	%p41, %r1108, 32;
	@%p41 bra 	$L__BB0_43;
	mad.lo.s32 	%r809, %r1102, -31, %r195;
	add.s32 	%r1102, %r809, 1;
	setp.ne.s32 	%p42, %r1102, 5;
	@%p42 bra 	$L__BB0_42;
	st.local.u32 	[%rd1+4], %r1021;
	st.local.v2.u32 	[%rd1+8], {%r1020, %r1019};
	st.local.v2.u32 	[%rd1+16], {%r1018, %r1017};
	setp.ne.s64 	%p43, %rd4, 3;
	@%p43 bra 	$L__BB0_115;
	mov.b32 	%r1017, 0;
	mov.u32 	%r1018, %r1017;
	mov.u32 	%r1019, %r1017;
	mov.u32 	%r1020, %r1017;
	mov.u32 	%r1021, %r1017;
	mov.u32 	%r1194, %r1017;
$L__BB0_79:
	mul.wide.u32 	%rd20, %r1194, 4;
	add.s64 	%rd21, %rd1, %rd20;
	ld.local.u32 	%r370, [%rd21+4];
	shl.b32 	%r371, %r1194, 5;
	mov.b32 	%r1200, 0;
$L__BB0_80:
	.pragma "nounroll";
	shr.u32 	%r812, %r370, %r1200;
	and.b32  	%r813, %r812, 1;
	setp.eq.b32 	%p44, %r813, 1;
	not.pred 	%p45, %p44;
	add.s32 	%r814, %r371, %r1200;
	mul.lo.s32 	%r815, %r814, 5;
	mul.wide.u32 	%rd22, %r815, 4;
	add.s64 	%rd8, %rd5, %rd22;
	@%p45 bra 	$L__BB0_82;
	ld.global.u32 	%r816, [%rd8];
	xor.b32  	%r1021, %r1021, %r816;
	ld.global.u32 	%r817, [%rd8+4];
	xor.b32  	%r1020, %r1020, %r817;
	ld.global.u32 	%r818, [%rd8+8];
	xor.b32  	%r1019, %r1019, %r818;
	ld.global.u32 	%r819, [%rd8+12];
	xor.b32  	%r1018, %r1018, %r819;
	ld.global.u32 	%r820, [%rd8+16];
	xor.b32  	%r1017, %r1017, %r820;
$L__BB0_82:
	and.b32  	%r822, %r812, 2;
	setp.eq.s32 	%p46, %r822, 0;
	@%p46 bra 	$L__BB0_84;
	ld.global.u32 	%r823, [%rd8+20];
	xor.b32  	%r1021, %r1021, %r823;
	ld.global.u32 	%r824, [%rd8+24];
	xor.b32  	%r1020, %r1020, %r824;
	ld.global.u32 	%r825, [%rd8+28];
	xor.b32  	%r1019, %r1019, %r825;
	ld.global.u32 	%r826, [%rd8+32];
	xor.b32  	%r1018, %r1018, %r826;
	ld.global.u32 	%r827, [%rd8+36];
	xor.b32  	%r1017, %r1017, %r827;
$L__BB0_84:
	and.b32  	%r829, %r812, 4;
	setp.eq.s32 	%p47, %r829, 0;
	@%p47 bra 	$L__BB0_86;
	ld.global.u32 	%r830, [%rd8+40];
	xor.b32  	%r1021, %r1021, %r830;
	ld.global.u32 	%r831, [%rd8+44];
	xor.b32  	%r1020, %r1020, %r831;
	ld.global.u32 	%r832, [%rd8+48];
	xor.b32  	%r1019, %r1019, %r832;
	ld.global.u32 	%r833, [%rd8+52];
	xor.b32  	%r1018, %r1018, %r833;
	ld.global.u32 	%r834, [%rd8+56];
	xor.b32  	%r1017, %r1017, %r834;
$L__BB0_86:
	and.b32  	%r836, %r812, 8;
	setp.eq.s32 	%p48, %r836, 0;
	@%p48 bra 	$L__BB0_88;
	ld.global.u32 	%r837, [%rd8+60];
	xor.b32  	%r1021, %r1021, %r837;
	ld.global.u32 	%r838, [%rd8+64];
	xor.b32  	%r1020, %r1020, %r838;
	ld.global.u32 	%r839, [%rd8+68];
	xor.b32  	%r1019, %r1019, %r839;
	ld.global.u32 	%r840, [%rd8+72];
	xor.b32  	%r1018, %r1018, %r840;
	ld.global.u32 	%r841, [%rd8+76];
	xor.b32  	%r1017, %r1017, %r841;
$L__BB0_88:
	and.b32  	%r843, %r812, 16;
	setp.eq.s32 	%p49, %r843, 0;
	@%p49 bra 	$L__BB0_90;
	ld.global.u32 	%r844, [%rd8+80];
	xor.b32  	%r1021, %r1021, %r844;
	ld.global.u32 	%r845, [%rd8+84];
	xor.b32  	%r1020, %r1020, %r845;
	ld.global.u32 	%r846, [%rd8+88];
	xor.b32  	%r1019, %r1019, %r846;
	ld.global.u32 	%r847, [%rd8+92];
	xor.b32  	%r1018, %r1018, %r847;
	ld.global.u32 	%r848, [%rd8+96];
	xor.b32  	%r1017, %r1017, %r848;
$L__BB0_90:
	and.b32  	%r850, %r812, 32;
	setp.eq.s32 	%p50, %r850, 0;
	@%p50 bra 	$L__BB0_92;
	ld.global.u32 	%r851, [%rd8+100];
	xor.b32  	%r1021, %r1021, %r851;
	ld.global.u32 	%r852, [%rd8+104];
	xor.b32  	%r1020, %r1020, %r852;
	ld.global.u32 	%r853, [%rd8+108];
	xor.b32  	%r1019, %r1019, %r853;
	ld.global.u32 	%r854, [%rd8+112];
	xor.b32  	%r1018, %r1018, %r854;
	ld.global.u32 	%r855, [%rd8+116];
	xor.b32  	%r1017, %r1017, %r855;
$L__BB0_92:
	and.b32  	%r857, %r812, 64;
	setp.eq.s32 	%p51, %r857, 0;
	@%p51 bra 	$L__BB0_94;
	ld.global.u32 	%r858, [%rd8+120];
	xor.b32  	%r1021, %r1021, %r858;
	ld.global.u32 	%r859, [%rd8+124];
	xor.b32  	%r1020, %r1020, %r859;
	ld.global.u32 	%r860, [%rd8+128];
	xor.b32  	%r1019, %r1019, %r860;
	ld.global.u32 	%r861, [%rd8+132];
	xor.b32  	%r1018, %r1018, %r861;
	ld.global.u32 	%r862, [%rd8+136];
	xor.b32  	%r1017, %r1017, %r862;
$L__BB0_94:
	and.b32  	%r864, %r812, 128;
	setp.eq.s32 	%p52, %r864, 0;
	@%p52 bra 	$L__BB0_96;
	ld.global.u32 	%r865, [%rd8+140];
	xor.b32  	%r1021, %r1021, %r865;
	ld.global.u32 	%r866, [%rd8+144];
	xor.b32  	%r1020, %r1020, %r866;
	ld.global.u32 	%r867, [%rd8+148];
	xor.b32  	%r1019, %r1019, %r867;
	ld.global.u32 	%r868, [%rd8+152];
	xor.b32  	%r1018, %r1018, %r868;
	ld.global.u32 	%r869, [%rd8+156];
	xor.b32  	%r1017, %r1017, %r869;
$L__BB0_96:
	and.b32  	%r871, %r812, 256;
	setp.eq.s32 	%p53, %r871, 0;
	@%p53 bra 	$L__BB0_98;
	ld.global.u32 	%r872, [%rd8+160];
	xor.b32  	%r1021, %r1021, %r872;
	ld.global.u32 	%r873, [%rd8+164];
	xor.b32  	%r1020, %r1020, %r873;
	ld.global.u32 	%r874, [%rd8+168];
	xor.b32  	%r1019, %r1019, %r874;
	ld.global.u32 	%r875, [%rd8+172];
	xor.b32  	%r1018, %r1018, %r875;
	ld.global.u32 	%r876, [%rd8+176];
	xor.b32  	%r1017, %r1017, %r876;
$L__BB0_98:
	and.b32  	%r878, %r812, 512;
	setp.eq.s32 	%p54, %r878, 0;
	@%p54 bra 	$L__BB0_100;
	ld.global.u32 	%r879, [%rd8+180];
	xor.b32  	%r1021, %r1021, %r879;
	ld.global.u32 	%r880, [%rd8+184];
	xor.b32  	%r1020, %r1020, %r880;
	ld.global.u32 	%r881, [%rd8+188];
	xor.b32  	%r1019, %r1019, %r881;
	ld.global.u32 	%r882, [%rd8+192];
	xor.b32  	%r1018, %r1018, %r882;
	ld.global.u32 	%r883, [%rd8+196];
	xor.b32  	%r1017, %r1017, %r883;
$L__BB0_100:
	and.b32  	%r885, %r812, 1024;
	setp.eq.s32 	%p55, %r885, 0;
	@%p55 bra 	$L__BB0_102;
	ld.global.u32 	%r886, [%rd8+200];
	xor.b32  	%r1021, %r1021, %r886;
	ld.global.u32 	%r887, [%rd8+204];
	xor.b32  	%r1020, %r1020, %r887;
	ld.global.u32 	%r888, [%rd8+208];
	xor.b32  	%r1019, %r1019, %r888;
	ld.global.u32 	%r889, [%rd8+212];
	xor.b32  	%r1018, %r1018, %r889;
	ld.global.u32 	%r890, [%rd8+216];
	xor.b32  	%r1017, %r1017, %r890;
$L__BB0_102:
	and.b32  	%r892, %r812, 2048;
	setp.eq.s32 	%p56, %r892, 0;
	@%p56 bra 	$L__BB0_104;
	ld.global.u32 	%r893, [%rd8+220];
	xor.b32  	%r1021, %r1021, %r893;
	ld.global.u32 	%r894, [%rd8+224];
	xor.b32  	%r1020, %r1020, %r894;
	ld.global.u32 	%r895, [%rd8+228];
	xor.b32  	%r1019, %r1019, %r895;
	ld.global.u32 	%r896, [%rd8+232];
	xor.b32  	%r1018, %r1018, %r896;
	ld.global.u32 	%r897, [%rd8+236];
	xor.b32  	%r1017, %r1017, %r897;
$L__BB0_104:
	and.b32  	%r899, %r812, 4096;
	setp.eq.s32 	%p57, %r899, 0;
	@%p57 bra 	$L__BB0_106;
	ld.global.u32 	%r900, [%rd8+240];
	xor.b32  	%r1021, %r1021, %r900;
	ld.global.u32 	%r901, [%rd8+244];
	xor.b32  	%r1020, %r1020, %r901;
	ld.global.u32 	%r902, [%rd8+248];
	xor.b32  	%r1019, %r1019, %r902;
	ld.global.u32 	%r903, [%rd8+252];
	xor.b32  	%r1018, %r1018, %r903;
	ld.global.u32 	%r904, [%rd8+256];
	xor.b32  	%r1017, %r1017, %r904;
$L__BB0_106:
	and.b32  	%r906, %r812, 8192;
	setp.eq.s32 	%p58, %r906, 0;
	@%p58 bra 	$L__BB0_108;
	ld.global.u32 	%r907, [%rd8+260];
	xor.b32  	%r1021, %r1021, %r907;
	ld.global.u32 	%r908, [%rd8+264];
	xor.b32  	%r1020, %r1020, %r908;
	ld.global.u32 	%r909, [%rd8+268];
	xor.b32  	%r1019, %r1019, %r909;
	ld.global.u32 	%r910, [%rd8+272];
	xor.b32  	%r1018, %r1018, %r910;
	ld.global.u32 	%r911, [%rd8+276];
	xor.b32  	%r1017, %r1017, %r911;
$L__BB0_108:
	and.b32  	%r913, %r812, 16384;
	setp.eq.s32 	%p59, %r913, 0;
	@%p59 bra 	$L__BB0_110;
	ld.global.u32 	%r914, [%rd8+280];
	xor.b32  	%r1021, %r1021, %r914;
	ld.global.u32 	%r915, [%rd8+284];
	xor.b32  	%r1020, %r1020, %r915;
	ld.global.u32 	%r916, [%rd8+288];
	xor.b32  	%r1019, %r1019, %r916;
	ld.global.u32 	%r917, [%rd8+292];
	xor.b32  	%r1018, %r1018, %r917;
	ld.global.u32 	%r918, [%rd8+296];
	xor.b32  	%r1017, %r1017, %r918;
$L__BB0_110:
	and.b32  	%r920, %r812, 32768;
	setp.eq.s32 	%p60, %r920, 0;
	@%p60 bra 	$L__BB0_112;
	ld.global.u32 	%r921, [%rd8+300];
	xor.b32  	%r1021, %r1021, %r921;
	ld.global.u32 	%r922, [%rd8+304];
	xor.b32  	%r1020, %r1020, %r922;
	ld.global.u32 	%r923, [%rd8+308];
	xor.b32  	%r1019, %r1019, %r923;
	ld.global.u32 	%r924, [%rd8+312];
	xor.b32  	%r1018, %r1018, %r924;
	ld.global.u32 	%r925, [%rd8+316];
	xor.b32  	%r1017, %r1017, %r925;
$L__BB0_112:
	add.s32 	%r1200, %r1200, 16;
	setp.ne.s32 	%p61, %r1200, 32;
	@%p61 bra 	$L__BB0_80;
	mad.lo.s32 	%r926, %r1194, -31, %r371;
	add.s32 	%r1194, %r926, 1;
	setp.ne.s32 	%p62, %r1194, 5;
	@%p62 bra 	$L__BB0_79;
	st.local.u32 	[%rd1+4], %r1021;
	st.local.v2.u32 	[%rd1+8], {%r1020, %r1019};
	st.local.v2.u32 	[%rd1+16], {%r1018, %r1017};
$L__BB0_115:
	shr.u64 	%rd35, %rd3, 2;
	add.s32 	%r1004, %r1004, 1;
	setp.gt.u64 	%p63, %rd3, 3;
	@%p63 bra 	$L__BB0_3;
$L__BB0_116:
	shr.u32 	%r928, %r1021, 2;
	xor.b32  	%r929, %r928, %r1021;
	shl.b32 	%r930, %r1017, 4;
	shl.b32 	%r931, %r929, 1;
	xor.b32  	%r932, %r931, %r930;
	xor.b32  	%r933, %r932, %r929;
	xor.b32  	%r934, %r933, %r1017;
	add.s32 	%r935, %r2, %r934;
	add.s32 	%r936, %r935, -637770787;
	shr.u32 	%r937, %r1020, 2;
	xor.b32  	%r938, %r937, %r1020;
	shl.b32 	%r939, %r934, 4;
	shl.b32 	%r940, %r938, 1;
	xor.b32  	%r941, %r940, %r939;
	xor.b32  	%r942, %r941, %r938;
	xor.b32  	%r943, %r942, %r934;
	add.s32 	%r944, %r2, %r943;
	add.s32 	%r945, %r944, -637408350;
	shr.u32 	%r946, %r1019, 2;
	xor.b32  	%r947, %r946, %r1019;
	shl.b32 	%r948, %r943, 4;
	shl.b32 	%r949, %r947, 1;
	xor.b32  	%r950, %r949, %r948;
	xor.b32  	%r951, %r950, %r947;
	xor.b32  	%r952, %r951, %r943;
	add.s32 	%r953, %r2, %r952;
	add.s32 	%r954, %r953, -637045913;
	shr.u32 	%r955, %r1018, 2;
	xor.b32  	%r956, %r955, %r1018;
	shl.b32 	%r957, %r952, 4;
	shl.b32 	%r958, %r956, 1;
	xor.b32  	%r959, %r958, %r957;
	xor.b32  	%r960, %r959, %r956;
	xor.b32  	%r961, %r960, %r952;
	add.s32 	%r962, %r2, %r961;
	add.s32 	%r963, %r962, -636683476;
	cvt.u64.u32 	%rd23, %r936;
	mul.wide.u32 	%rd24, %r945, 2097152;
	xor.b64  	%rd25, %rd24, %rd23;
	cvt.rn.f64.u64 	%fd21, %rd25;
	fma.rn.f64 	%fd117, %fd21, 0d3CA0000000000000, 0d3C90000000000000;
	cvt.u64.u32 	%rd26, %r954;
	mul.wide.u32 	%rd27, %r963, 2097152;
	xor.b64  	%rd28, %rd27, %rd26;
	cvt.rn.f64.u64 	%fd22, %rd28;
	fma.rn.f64 	%fd2, %fd22, 0d3CB0000000000000, 0d3CA0000000000000;
	{
	.reg .b32 %temp; 
	mov.b64 	{%temp, %r1291}, %fd117;
	}
	{
	.reg .b32 %temp; 
	mov.b64 	{%r1292, %temp}, %fd117;
	}
	setp.gt.s32 	%p64, %r1291, 1048575;
	mov.b32 	%r1293, -1023;
	@%p64 bra 	$L__BB0_118;
	mul.f64 	%fd117, %fd117, 0d4350000000000000;
	{
	.reg .b32 %temp; 
	mov.b64 	{%temp, %r1291}, %fd117;
	}
	{
	.reg .b32 %temp; 
	mov.b64 	{%r1292, %temp}, %fd117;
	}
	mov.b32 	%r1293, -1077;
$L__BB0_118:
	add.s32 	%r965, %r1291, -1;
	setp.gt.u32 	%p65, %r965, 2146435070;
	@%p65 bra 	$L__BB0_122;
	shr.u32 	%r968, %r1291, 20;
	add.s32 	%r1294, %r1293, %r968;
	and.b32  	%r969, %r1291, 1048575;
	or.b32  	%r970, %r969, 1072693248;
	mov.b64 	%fd118, {%r1292, %r970};
	setp.lt.u32 	%p67, %r970, 1073127583;
	@%p67 bra 	$L__BB0_121;
	{
	.reg .b32 %temp; 
	mov.b64 	{%r971, %temp}, %fd118;
	}
	{
	.reg .b32 %temp; 
	mov.b64 	{%temp, %r972}, %fd118;
	}
	add.s32 	%r973, %r972, -1048576;
	mov.b64 	%fd118, {%r971, %r973};
	add.s32 	%r1294, %r1294, 1;
$L__BB0_121:
	add.f64 	%fd24, %fd118, 0dBFF0000000000000;
	add.f64 	%fd25, %fd118, 0d3FF0000000000000;
	rcp.approx.ftz.f64 	%fd26, %fd25;
	neg.f64 	%fd27, %fd25;
	fma.rn.f64 	%fd28, %fd27, %fd26, 0d3FF0000000000000;
	fma.rn.f64 	%fd29, %fd28, %fd28, %fd28;
	fma.rn.f64 	%fd30, %fd29, %fd26, %fd26;
	mul.f64 	%fd31, %fd24, %fd30;
	fma.rn.f64 	%fd32, %fd24, %fd30, %fd31;
	mul.f64 	%fd33, %fd32, %fd32;
	fma.rn.f64 	%fd34, %fd33, 0d3EB1380B3AE80F1E, 0d3ED0EE258B7A8B04;
	fma.rn.f64 	%fd35, %fd34, %fd33, 0d3EF3B2669F02676F;
	fma.rn.f64 	%fd36, %fd35, %fd33, 0d3F1745CBA9AB0956;
	fma.rn.f64 	%fd37, %fd36, %fd33, 0d3F3C71C72D1B5154;
	fma.rn.f64 	%fd38, %fd37, %fd33, 0d3F624924923BE72D;
	fma.rn.f64 	%fd39, %fd38, %fd33, 0d3F8999999999A3C4;
	fma.rn.f64 	%fd40, %fd39, %fd33, 0d3FB5555555555554;
	sub.f64 	%fd41, %fd24, %fd32;
	add.f64 	%fd42, %fd41, %fd41;
	neg.f64 	%fd43, %fd32;
	fma.rn.f64 	%fd44, %fd43, %fd24, %fd42;
	mul.f64 	%fd45, %fd30, %fd44;
	mul.f64 	%fd46, %fd33, %fd40;
	fma.rn.f64 	%fd47, %fd46, %fd32, %fd45;
	xor.b32  	%r974, %r1294, -2147483648;
	mov.b32 	%r975, 1127219200;
	mov.b64 	%fd48, {%r974, %r975};
	mov.b32 	%r976, -2147483648;
	mov.b64 	%fd49, {%r976, %r975};
	sub.f64 	%fd50, %fd48, %fd49;
	fma.rn.f64 	%fd51, %fd50, 0d3FE62E42FEFA39EF, %fd32;
	fma.rn.f64 	%fd52, %fd50, 0dBFE62E42FEFA39EF, %fd51;
	sub.f64 	%fd53, %fd52, %fd32;
	sub.f64 	%fd54, %fd47, %fd53;
	fma.rn.f64 	%fd55, %fd50, 0d3C7ABC9E3B39803F, %fd54;
	add.f64 	%fd119, %fd51, %fd55;
	bra.uni 	$L__BB0_123;
$L__BB0_122:
	fma.rn.f64 	%fd23, %fd117, 0d7FF0000000000000, 0d7FF0000000000000;
	{
	.reg .b32 %temp; 
	mov.b64 	{%temp, %r966}, %fd117;
	}
	and.b32  	%r967, %r966, 2147483647;
	setp.eq.s32 	%p66, %r967, 0;
	selp.f64 	%fd119, 0dFFF0000000000000, %fd23, %p66;
$L__BB0_123:
	ld.param.f64 	%fd116, [_Z19monte_carlo_eu_callPddddddji_param_5];
	mul.f64 	%fd56, %fd119, 0dC000000000000000;
	sqrt.rn.f64 	%fd57, %fd56;
	{
	.reg .b32 %temp; 
	mov.b64 	{%temp, %r977}, %fd2;
	}
	shl.b32 	%r978, %r977, 1;
	setp.gt.u32 	%p68, %r978, -2038431744;
	mov.f64 	%fd58, 0d0000000000000000;
	mul.rn.f64 	%fd59, %fd2, %fd58;
	selp.f64 	%fd60, %fd59, %fd2, %p68;
	{
	.reg .b32 %temp; 
	mov.b64 	{%r979, %temp}, %fd60;
	}
	{
	.reg .b32 %temp; 
	mov.b64 	{%temp, %r980}, %fd60;
	}
	add.s32 	%r981, %r980, 1048576;
	mov.b64 	%fd61, {%r979, %r981};
	cvt.rni.f64.f64 	%fd62, %fd61;
	cvt.rzi.s64.f64 	%rd29, %fd62;
	cvt.u32.u64 	%r982, %rd29;
	fma.rn.f64 	%fd63, %fd62, 0dBFE0000000000000, %fd60;
	mul.f64 	%fd64, %fd63, 0d3CA1A62633145C07;
	fma.rn.f64 	%fd65, %fd63, 0d400921FB54442D18, %fd64;
	mul.rn.f64 	%fd66, %fd65, %fd65;
	fma.rn.f64 	%fd67, %fd66, 0dBDA8FF8320FD8164, 0d3E21EEA7C1EF8528;
	fma.rn.f64 	%fd68, %fd67, %fd66, 0dBE927E4F8E06E6D9;
	fma.rn.f64 	%fd69, %fd68, %fd66, 0d3EFA01A019DDBCE9;
	fma.rn.f64 	%fd70, %fd69, %fd66, 0dBF56C16C16C15D47;
	fma.rn.f64 	%fd71, %fd70, %fd66, 0d3FA5555555555551;
	fma.rn.f64 	%fd72, %fd71, %fd66, 0dBFE0000000000000;
	fma.rn.f64 	%fd73, %fd72, %fd66, 0d3FF0000000000000;
	fma.rn.f64 	%fd74, %fd66, 0d3DE5DB65F9785EBA, 0dBE5AE5F12CB0D246;
	fma.rn.f64 	%fd75, %fd74, %fd66, 0d3EC71DE369ACE392;
	fma.rn.f64 	%fd76, %fd75, %fd66, 0dBF2A01A019DB62A1;
	fma.rn.f64 	%fd77, %fd76, %fd66, 0d3F81111111110818;
	fma.rn.f64 	%fd78, %fd77, %fd66, 0dBFC5555555555554;
	fma.rn.f64 	%fd79, %fd78, %fd66, 0d0000000000000000;
	fma.rn.f64 	%fd80, %fd79, %fd65, %fd65;
	and.b64  	%rd30, %rd29, 1;
	setp.eq.b64 	%p69, %rd30, 1;
	selp.f64 	%fd81, %fd73, %fd80, %p69;
	and.b32  	%r983, %r982, 2;
	setp.eq.s32 	%p70, %r983, 0;
	{
	.reg .b32 %temp; 
	mov.b64 	{%temp, %r984}, %fd81;
	}
	{
	.reg .b32 %temp; 
	mov.b64 	{%r985, %temp}, %fd81;
	}
	xor.b32  	%r986, %r984, -2147483648;
	mov.b64 	%fd82, {%r985, %r986};
	selp.f64 	%fd83, %fd81, %fd82, %p70;
	cvt.rzi.f64.f64 	%fd84, %fd60;
	setp.eq.f64 	%p71, %fd60, %fd84;
	mul.rn.f64 	%fd85, %fd60, %fd58;
	selp.f64 	%fd86, %fd85, %fd83, %p71;
	mul.f64 	%fd87, %fd57, %fd86;
	mul.f64 	%fd88, %fd116, 0dBFE0000000000000;
	fma.rn.f64 	%fd89, %fd116, %fd88, %fd19;
	sqrt.rn.f64 	%fd90, %fd18;
	mul.f64 	%fd91, %fd90, %fd116;
	mul.f64 	%fd92, %fd91, %fd87;
	fma.rn.f64 	%fd11, %fd18, %fd89, %fd92;
	fma.rn.f64 	%fd93, %fd11, 0d3FF71547652B82FE, 0d4338000000000000;
	{
	.reg .b32 %temp; 
	mov.b64 	{%r561, %temp}, %fd93;
	}
	mov.f64 	%fd94, 0dC338000000000000;
	add.rn.f64 	%fd95, %fd93, %fd94;
	fma.rn.f64 	%fd96, %fd95, 0dBFE62E42FEFA39EF, %fd11;
	fma.rn.f64 	%fd97, %fd95, 0dBC7ABC9E3B39803F, %fd96;
	fma.rn.f64 	%fd98, %fd97, 0d3E5ADE1569CE2BDF, 0d3E928AF3FCA213EA;
	fma.rn.f64 	%fd99, %fd98, %fd97, 0d3EC71DEE62401315;
	fma.rn.f64 	%fd100, %fd99, %fd97, 0d3EFA01997C89EB71;
	fma.rn.f64 	%fd101, %fd100, %fd97, 0d3F2A01A014761F65;
	fma.rn.f64 	%fd102, %fd101, %fd97, 0d3F56C16C1852B7AF;
	fma.rn.f64 	%fd103, %fd102, %fd97, 0d3F81111111122322;
	fma.rn.f64 	%fd104, %fd103, %fd97, 0d3FA55555555502A1;
	fma.rn.f64 	%fd105, %fd104, %fd97, 0d3FC5555555555511;
	fma.rn.f64 	%fd106, %fd105, %fd97, 0d3FE000000000000B;
	fma.rn.f64 	%fd107, %fd106, %fd97, 0d3FF0000000000000;
	fma.rn.f64 	%fd108, %fd107, %fd97, 0d3FF0000000000000;
	{
	.reg .b32 %temp; 
	mov.b64 	{%r562, %temp}, %fd108;
	}
	{
	.reg .b32 %temp; 
	mov.b64 	{%temp, %r563}, %fd108;
	}
	shl.b32 	%r987, %r561, 20;
	add.s32 	%r988, %r987, %r563;
	mov.b64 	%fd120, {%r562, %r988};
	{
	.reg .b32 %temp; 
	mov.b64 	{%temp, %r989}, %fd11;
	}
	mov.b32 	%f2, %r989;
	abs.f32 	%f1, %f2;
	setp.lt.f32 	%p72, %f1, 0f4086232B;
	@%p72 bra 	$L__BB0_126;
	setp.lt.f64 	%p73, %fd11, 0d0000000000000000;
	add.f64 	%fd109, %fd11, 0d7FF0000000000000;
	selp.f64 	%fd120, 0d0000000000000000, %fd109, %p73;
	setp.geu.f32 	%p74, %f1, 0f40874800;
	@%p74 bra 	$L__BB0_126;
	shr.u32 	%r990, %r561, 31;
	add.s32 	%r991, %r561, %r990;
	shr.s32 	%r992, %r991, 1;
	shl.b32 	%r993, %r992, 20;
	add.s32 	%r994, %r563, %r993;
	mov.b64 	%fd110, {%r562, %r994};
	sub.s32 	%r995, %r561, %r992;
	shl.b32 	%r996, %r995, 20;
	add.s32 	%r997, %r996, 1072693248;
	mov.b32 	%r998, 0;
	mov.b64 	%fd111, {%r998, %r997};
	mul.f64 	%fd120, %fd111, %fd110;
$L__BB0_126:
	ld.param.f64 	%fd115, [_Z19monte_carlo_eu_callPddddddji_param_2];
	ld.param.u64 	%rd34, [_Z19monte_carlo_eu_callPddddddji_param_0];
	mul.f64 	%fd112, %fd16, %fd120;
	sub.f64 	%fd113, %fd112, %fd115;
	max.f64 	%fd114, %fd113, 0d0000000000000000;
	cvta.to.global.u64 	%rd31, %rd34;
	shl.b64 	%rd32, %rd2, 3;
	add.s64 	%rd33, %rd31, %rd32;
	st.global.f64 	[%rd33], %fd114;
$L__BB0_127:
	ret;

}


// ===== COMPILED SASS (sm_100) =====

	.target	sm_100

	.elftype	@"ET_EXEC"


//--------------------- .note.nv.tkinfo           --------------------------
	.section	.note.nv.tkinfo,"",@"SHT_NOTE"
	.sectionflags	@"SHF_NOTE_NV_TKINFO"
	.tkinfo
        /*0018*/ 	.word	0x00000002
        /*0030*/ 	.string	""
        /*0030*/ 	.string	"ptxas"
        /*0030*/ 	.string	"Cuda compilation tools, release 13.0, V13.0.88"
        /*0030*/ 	.string	"Build cuda_13.0.r13.0/compiler.36424714_0"
        /*0030*/ 	.string	"-arch sm_100 -m 64 "



//--------------------- .note.nv.cuinfo           --------------------------
	.section	.note.nv.cuinfo,"",@"SHT_NOTE"
	.sectionflags	@"SHF_NOTE_NV_CUINFO"
        /*0018*/ 	.short	0x0002
        /*001a*/ 	.short	0x0064
        /*001c*/ 	.short	0x0082
	.zero		2


//--------------------- .nv.info                  --------------------------
	.section	.nv.info,"",@"SHT_CUDA_INFO"
	.align	4


	//----- nvinfo : EIATTR_REGCOUNT
	.align		4
        /*0000*/ 	.byte	0x04, 0x2f
        /*0002*/ 	.short	(.L_10 - .L_9)
	.align		4
.L_9:
        /*0004*/ 	.word	index@(_Z19monte_carlo_eu_callPddddddji)
        /*0008*/ 	.word	0x0000001f


	//----- nvinfo : EIATTR_FRAME_SIZE
	.align		4
.L_10:
        /*000c*/ 	.byte	0x04, 0x11
        /*000e*/ 	.short	(.L_12 - .L_11)
	.align		4
.L_11:
        /*0010*/ 	.word	index@($__internal_0_$__cuda_sm20_dsqrt_rn_f64_mediumpath_v1)
        /*0014*/ 	.word	0x00000030


	//----- nvinfo : EIATTR_FRAME_SIZE
	.align		4
.L_12:
        /*0018*/ 	.byte	0x04, 0x11
        /*001a*/ 	.short	(.L_14 - .L_13)
	.align		4
.L_13:
        /*001c*/ 	.word	index@(_Z19monte_carlo_eu_callPddddddji)
        /*0020*/ 	.word	0x00000030


	//----- nvinfo : EIATTR_MIN_STACK_SIZE
	.align		4
.L_14:
        /*0024*/ 	.byte	0x04, 0x12
        /*0026*/ 	.short	(.L_16 - .L_15)
	.align		4
.L_15:
        /*0028*/ 	.word	index@(_Z19monte_carlo_eu_callPddddddji)
        /*002c*/ 	.word	0x00000030
.L_16:


//--------------------- .nv.compat                --------------------------
	.section	.nv.compat,"",@"SHT_CUDA_COMPAT_INFO"
	.align	4
        /*0000*/ 	.byte	0x02, 0x09, 0x00, 0x00, 0x02, 0x02, 0x01, 0x00, 0x02, 0x05, 0x05, 0x00, 0x03, 0x07, 0x01, 0x01
        /*0010*/ 	.byte	0x02, 0x03, 0x00, 0x00, 0x02, 0x06, 0x01, 0x00, 0x04, 0x0b, 0x08, 0x00, 0x01, 0x00, 0x00, 0x00
        /*0020*/ 	.byte	0x00, 0x00, 0x00, 0x00


//--------------------- .nv.info._Z19monte_carlo_eu_callPddddddji --------------------------
	.section	.nv.info._Z19monte_carlo_eu_callPddddddji,"",@"SHT_CUDA_INFO"
	.sectionflags	@""
	.align	4


	//----- nvinfo : EIATTR_CUDA_API_VERSION
	.align		4
        /*0000*/ 	.byte	0x04, 0x37
        /*0002*/ 	.short	(.L_18 - .L_17)
.L_17:
        /*0004*/ 	.word	0x00000082


	//----- nvinfo : EIATTR_KPARAM_INFO
	.align		4
.L_18:
        /*0008*/ 	.byte	0x04, 0x17
        /*000a*/ 	.short	(.L_20 - .L_19)
.L_19:
        /*000c*/ 	.word	0x00000000
        /*0010*/ 	.short	0x0007
        /*0012*/ 	.short	0x0034
        /*0014*/ 	.byte	0x00, 0xf0, 0x11, 0x00


	//----- nvinfo : EIATTR_KPARAM_INFO
	.align		4
.L_20:
        /*0018*/ 	.byte	0x04, 0x17
        /*001a*/ 	.short	(.L_22 - .L_21)
.L_21:
        /*001c*/ 	.word	0x00000000
        /*0020*/ 	.short	0x0006
        /*0022*/ 	.short	0x0030
        /*0024*/ 	.byte	0x00, 0xf0, 0x11, 0x00


	//----- nvinfo : EIATTR_KPARAM_INFO
	.align		4
.L_22:
        /*0028*/ 	.byte	0x04, 0x17
        /*002a*/ 	.short	(.L_24 - .L_23)
.L_23:
        /*002c*/ 	.word	0x00000000
        /*0030*/ 	.short	0x0005
        /*0032*/ 	.short	0x0028
        /*0034*/ 	.byte	0x00, 0xf0, 0x21, 0x00


	//----- nvinfo : EIATTR_KPARAM_INFO
	.align		4
.L_24:
        /*0038*/ 	.byte	0x04, 0x17
        /*003a*/ 	.short	(.L_26 - .L_25)
.L_25:
        /*003c*/ 	.word	0x00000000
        /*0040*/ 	.short	0x0004
        /*0042*/ 	.short	0x0020
        /*0044*/ 	.byte	0x00, 0xf0, 0x21, 0x00


	//----- nvinfo : EIATTR_KPARAM_INFO
	.align		4
.L_26:
        /*0048*/ 	.byte	0x04, 0x17
        /*004a*/ 	.short	(.L_28 - .L_27)
.L_27:
        /*004c*/ 	.word	0x00000000
        /*0050*/ 	.short	0x0003
        /*0052*/ 	.short	0x0018
        /*0054*/ 	.byte	0x00, 0xf0, 0x21, 0x00


	//----- nvinfo : EIATTR_KPARAM_INFO
	.align		4
.L_28:
        /*0058*/ 	.byte	0x04, 0x17
        /*005a*/ 	.short	(.L_30 - .L_29)
.L_29:
        /*005c*/ 	.word	0x00000000
        /*0060*/ 	.short	0x0002
        /*0062*/ 	.short	0x0010
        /*0064*/ 	.byte	0x00, 0xf0, 0x21, 0x00


	//----- nvinfo : EIATTR_KPARAM_INFO
	.align		4
.L_30:
        /*0068*/ 	.byte	0x04, 0x17
        /*006a*/ 	.short	(.L_32 - .L_31)
.L_31:
        /*006c*/ 	.word	0x00000000
        /*0070*/ 	.short	0x0001
        /*0072*/ 	.short	0x0008
        /*0074*/ 	.byte	0x00, 0xf0, 0x21, 0x00


	//----- nvinfo : EIATTR_KPARAM_INFO
	.align		4
.L_32:
        /*0078*/ 	.byte	0x04, 0x17
        /*007a*/ 	.short	(.L_34 - .L_33)
.L_33:
        /*007c*/ 	.word	0x00000000
        /*0080*/ 	.short	0x0000
        /*0082*/ 	.short	0x0000
        /*0084*/ 	.byte	0x00, 0xf5, 0x21, 0x00


	//----- nvinfo : EIATTR_SPARSE_MMA_MASK
	.align		4
.L_34:
        /*0088*/ 	.byte	0x03, 0x50
        /*008a*/ 	.short	0x0000


	//----- nvinfo : EIATTR_MAXREG_COUNT
	.align		4
        /*008c*/ 	.byte	0x03, 0x1b
        /*008e*/ 	.short	0x00ff


	//----- nvinfo : EIATTR_MERCURY_ISA_VERSION
	.align		4
        /*0090*/ 	.byte	0x03, 0x5f
        /*0092*/ 	.short	0x0101


	//----- nvinfo : EIATTR_VRC_CTA_INIT_COUNT
	.align		4
        /*0094*/ 	.byte	0x02, 0x4a
	.zero		1
	.zero		1


	//----- nvinfo : EIATTR_EXIT_INSTR_OFFSETS
	.align		4
        /*0098*/ 	.byte	0x04, 0x1c
        /*009a*/ 	.short	(.L_36 - .L_35)


	//   ....[0]....
.L_35:
        /*009c*/ 	.word	0x00000080


	//   ....[1]....
        /*00a0*/ 	.word	0x00003c30


	//----- nvinfo : EIATTR_CRS_STACK_SIZE
	.align		4
.L_36:
        /*00a4*/ 	.byte	0x04, 0x1e
        /*00a6*/ 	.short	(.L_38 - .L_37)
.L_37:
        /*00a8*/ 	.word	0x00000000


	//----- nvinfo : EIATTR_CBANK_PARAM_SIZE
	.align		4
.L_38:
        /*00ac*/ 	.byte	0x03, 0x19
        /*00ae*/ 	.short	0x0038


	//----- nvinfo : EIATTR_PARAM_CBANK
	.align		4
        /*00b0*/ 	.byte	0x04, 0x0a
        /*00b2*/ 	.short	(.L_40 - .L_39)
	.align		4
.L_39:
        /*00b4*/ 	.word	index@(.nv.constant0._Z19monte_carlo_eu_callPddddddji)
        /*00b8*/ 	.short	0x0380
        /*00ba*/ 	.short	0x0038


	//----- nvinfo : EIATTR_SW_WAR
	.align		4
.L_40:
        /*00bc*/ 	.byte	0x04, 0x36
        /*00be*/ 	.short	(.L_42 - .L_41)
.L_41:
        /*00c0*/ 	.word	0x00000008
.L_42:


//--------------------- .nv.callgraph             --------------------------
	.section	.nv.callgraph,"",@"SHT_CUDA_CALLGRAPH"
	.align	4
	.sectionentsize	8
	.align		4
        /*0000*/ 	.word	0x00000000
	.align		4
        /*0004*/ 	.word	0xffffffff
	.align		4
        /*0008*/ 	.word	0x00000000
	.align		4
        /*000c*/ 	.word	0xfffffffe
	.align		4
        /*0010*/ 	.word	0x00000000
	.align		4
        /*0014*/ 	.word	0xfffffffd
	.align		4
        /*0018*/ 	.word	0x00000000
	.align		4
        /*001c*/ 	.word	0xfffffffc


//--------------------- .nv.constant4             --------------------------
	.section	.nv.constant4,"a",@progbits
	.align	8
	.align		8
.nv.constant4:
        /*0000*/ 	.dword	precalc_xorwow_matrix
	.align		8
        /*0008*/ 	.dword	precalc_xorwow_offset_matrix
	.align		8
        /*0010*/ 	.dword	mrg32k3aM1
	.align		8
        /*0018*/ 	.dword	mrg32k3aM2
	.align		8
        /*0020*/ 	.dword	mrg32k3aM1SubSeq
	.align		8
        /*0028*/ 	.dword	mrg32k3aM2SubSeq
	.align		8
        /*0030*/ 	.dword	mrg32k3aM1Seq
	.align		8
        /*0038*/ 	.dword	mrg32k3aM2Seq


//--------------------- .nv.constant3             --------------------------
	.section	.nv.constant3,"a",@progbits
	.align	8
.nv.constant3:
	.type		__cr_lgamma_table,@object
	.size		__cr_lgamma_table,(.L_8 - __cr_lgamma_table)
__cr_lgamma_table:
        /*0000*/ 	.byte	0x00, 0x00, 0x00, 0x00, 0x00, 0x00, 0x00, 0x00, 0x00, 0x00, 0x00, 0x00, 0x00, 0x00, 0x00, 0x00
        /*0010*/ 	.byte	0xef, 0x39, 0xfa, 0xfe, 0x42, 0x2e, 0xe6, 0x3f, 0x02, 0x20, 0x2a, 0xfa, 0x0b, 0xab, 0xfc, 0x3f
        /*0020*/ 	.byte	0xf9, 0x2c, 0x92, 0x7c, 0xa7, 0x6c, 0x09, 0x40, 0xc9, 0x79, 0x44, 0x3c, 0x64, 0x26, 0x13, 0x40
        /*0030*/ 	.byte	0xca, 0x01, 0xcf, 0x3a, 0x27, 0x51, 0x1a, 0x40, 0x30, 0xcc, 0x2d, 0xf3, 0xe1, 0x0c, 0x21, 0x40
        /*0040*/ 	.byte	0x0d, 0xb7, 0xfc, 0x82, 0x8e, 0x35, 0x25, 0x40
.L_8:


//--------------------- .text._Z19monte_carlo_eu_callPddddddji --------------------------
	.section	.text._Z19monte_carlo_eu_callPddddddji,"ax",@progbits
	.align	128
        .global         _Z19monte_carlo_eu_callPddddddji
        .type           _Z19monte_carlo_eu_callPddddddji,@function
        .size           _Z19monte_carlo_eu_callPddddddji,(.L_x_24 - _Z19monte_carlo_eu_callPddddddji)
        .other          _Z19monte_carlo_eu_callPddddddji,@"STO_CUDA_ENTRY STV_DEFAULT"
_Z19monte_carlo_eu_callPddddddji:
.text._Z19monte_carlo_eu_callPddddddji:
[----:B------:R-:W0:Y:S01]  /*0000*/  LDC R1, c[0x0][0x37c] ;  /* 0x0000df00ff017b82 */ /* 0x000e220000000800 */
[----:B------:R-:W1:Y:S07]  /*0010*/  S2R R3, SR_TID.X ;  /* 0x0000000000037919 */ /* 0x000e6e0000002100 */
[----:B------:R-:W1:Y:S01]  /*0020*/  S2UR UR4, SR_CTAID.X ;  /* 0x00000000000479c3 */ /* 0x000e620000002500 */
[----:B------:R-:W2:Y:S01]  /*0030*/  LDCU UR5, c[0x0][0x3b4] ;  /* 0x00007680ff0577ac */ /* 0x000ea20008000800 */
[----:B0-----:R-:W-:-:S06]  /*0040*/  VIADD R1, R1, 0xffffffd0 ;  /* 0xffffffd001017836 */ /* 0x001fcc0000000000 */
[----:B------:R-:W1:Y:S02]  /*0050*/  LDC R12, c[0x0][0x360] ;  /* 0x0000d800ff0c7b82 */ /* 0x000e640000000800 */
[----:B-1----:R-:W-:-:S05]  /*0060*/  IMAD R12, R12, UR4, R3 ;  /* 0x000000040c0c7c24 */ /* 0x002fca000f8e0203 */
[----:B--2---:R-:W-:-:S13]  /*0070*/  ISETP.GE.AND P0, PT, R12, UR5, PT ;  /* 0x000000050c007c0c */ /* 0x004fda000bf06270 */
[----:B------:R-:W-:Y:S05]  /*0080*/  @P0 EXIT ;  /* 0x000000000000094d */ /* 0x000fea0003800000 */
[----:B------:R-:W0:Y:S01]  /*0090*/  LDC R0, c[0x0][0x3b0] ;  /* 0x0000ec00ff007b82 */ /* 0x000e220000000800 */
[----:B------:R-:W-:Y:S01]  /*00a0*/  IMAD.MOV.U32 R11, RZ, RZ, -0x75bd8fc ;  /* 0xf8a42704ff0b7424 */ /* 0x000fe200078e00ff */
[----:B------:R-:W-:Y:S01]  /*00b0*/  ISETP.NE.AND P0, PT, R12, RZ, PT ;  /* 0x000000ff0c00720c */ /* 0x000fe20003f05270 */
[----:B------:R-:W-:Y:S01]  /*00c0*/  IMAD.MOV.U32 R8, RZ, RZ, -0x23270784 ;  /* 0xdcd8f87cff087424 */ /* 0x000fe200078e00ff */
[----:B------:R-:W1:Y:S01]  /*00d0*/  LDCU.64 UR6, c[0x0][0x358] ;  /* 0x00006b00ff0677ac */ /* 0x000e620008000a00 */
[----:B------:R-:W-:Y:S01]  /*00e0*/  BSSY.RECONVERGENT B0, `(.L_x_0) ;  /* 0x0000264000007945 */ /* 0x000fe20003800200 */
[----:B------:R-:W-:Y:S02]  /*00f0*/  IMAD.MOV.U32 R5, RZ, RZ, -0x75bd8fc ;  /* 0xf8a42704ff057424 */ /* 0x000fe400078e00ff */
[----:B------:R-:W-:Y:S01]  /*0100*/  IMAD.MOV.U32 R6, RZ, RZ, -0x23270784 ;  /* 0xdcd8f87cff067424 */ /* 0x000fe200078e00ff */
[----:B0-----:R-:W-:-:S05]  /*0110*/  LOP3.LUT R0, R0, 0xaad26b49, RZ, 0x3c, !PT ;  /* 0xaad26b4900007812 */ /* 0x001fca00078e3cff */
[----:B------:R-:W-:-:S04]  /*0120*/  IMAD R0, R0, 0x4182bed5, RZ ;  /* 0x4182bed500007824 */ /* 0x000fc800078e02ff */
[C---:B------:R-:W-:Y:S01]  /*0130*/  VIADD R7, R0.reuse, 0x583f19 ;  /* 0x00583f1900077836 */ /* 0x040fe20000000000 */
[C---:B------:R-:W-:Y:S01]  /*0140*/  LOP3.LUT R4, R0.reuse, 0x159a55e5, RZ, 0x3c, !PT ;  /* 0x159a55e500047812 */ /* 0x040fe200078e3cff */
[C---:B------:R-:W-:Y:S02]  /*0150*/  VIADD R2, R0.reuse, 0xd9f6dc18 ;  /* 0xd9f6dc1800027836 */ /* 0x040fe40000000000 */
[----:B------:R-:W-:Y:S01]  /*0160*/  VIADD R3, R0, 0x75bcd15 ;  /* 0x075bcd1500037836 */ /* 0x000fe20000000000 */
[----:B------:R-:W-:Y:S01]  /*0170*/  SHF.R.S32.HI R0, RZ, 0x1f, R12 ;  /* 0x0000001fff007819 */ /* 0x000fe2000001140c */
[----:B------:R-:W-:Y:S02]  /*0180*/  IMAD.MOV.U32 R10, RZ, RZ, R4 ;  /* 0x000000ffff0a7224 */ /* 0x000fe400078e0004 */
[----:B------:R-:W-:Y:S01]  /*0190*/  IMAD.MOV.U32 R9, RZ, RZ, R7 ;  /* 0x000000ffff097224 */ /* 0x000fe200078e0007 */
[----:B------:R0:W-:Y:S04]  /*01a0*/  STL.64 [R1], R2 ;  /* 0x0000000201007387 */ /* 0x0001e80000100a00 */
[----:B------:R0:W-:Y:S04]  /*01b0*/  STL.64 [R1+0x8], R10 ;  /* 0x0000080a01007387 */ /* 0x0001e80000100a00 */
[----:B------:R0:W-:Y:S01]  /*01c0*/  STL.64 [R1+0x10], R8 ;  /* 0x0000100801007387 */ /* 0x0001e20000100a00 */
[----:B-1----:R-:W-:Y:S05]  /*01d0*/  @!P0 BRA `(.L_x_1) ;  /* 0x0000002400508947 */ /* 0x002fea0003800000 */
[----:B------:R-:W-:Y:S02]  /*01e0*/  IMAD.MOV.U32 R15, RZ, RZ, R0 ;  /* 0x000000ffff0f7224 */ /* 0x000fe400078e0000 */
[----:B------:R-:W-:Y:S02]  /*01f0*/  IMAD.MOV.U32 R13, RZ, RZ, RZ ;  /* 0x000000ffff0d7224 */ /* 0x000fe400078e00ff */
[----:B0-----:R-:W-:Y:S02]  /*0200*/  IMAD.MOV.U32 R2, RZ, RZ, R12 ;  /* 0x000000ffff027224 */ /* 0x001fe400078e000c */
[----:B------:R-:W-:Y:S02]  /*0210*/  IMAD.MOV.U32 R5, RZ, RZ, -0x75bd8fc ;  /* 0xf8a42704ff057424 */ /* 0x000fe400078e00ff */
[----:B------:R-:W-:-:S07]  /*0220*/  IMAD.MOV.U32 R6, RZ, RZ, -0x23270784 ;  /* 0xdcd8f87cff067424 */ /* 0x000fce00078e00ff */
.L_x_10:
[----:B------:R-:W-:Y:S01]  /*0230*/  LOP3.LUT R0, R2, 0x3, RZ, 0xc0, !PT ;  /* 0x0000000302007812 */ /* 0x000fe200078ec0ff */
[----:B------:R-:W-:Y:S03]  /*0240*/  BSSY.RECONVERGENT B1, `(.L_x_2) ;  /* 0x0000247000017945 */ /* 0x000fe60003800200 */
[----:B------:R-:W-:-:S04]  /*0250*/  ISETP.NE.U32.AND P0, PT, R0, RZ, PT ;  /* 0x000000ff0000720c */ /* 0x000fc80003f05070 */
[----:B------:R-:W-:-:S13]  /*0260*/  ISETP.NE.AND.EX P0, PT, RZ, RZ, PT, P0 ;  /* 0x000000ffff00720c */ /* 0x000fda0003f05300 */
[----:B0-----:R-:W-:Y:S05]  /*0270*/  @!P0 BRA `(.L_x_3) ;  /* 0x00000024000c8947 */ /* 0x001fea0003800000 */
[----:B------:R-:W0:Y:S01]  /*0280*/  LDC.64 R8, c[0x4][RZ] ;  /* 0x01000000ff087b82 */ /* 0x000e220000000a00 */
[----:B------:R-:W-:Y:S01]  /*0290*/  IMAD.MOV.U32 R0, RZ, RZ, RZ ;  /* 0x000000ffff007224 */ /* 0x000fe200078e00ff */
[----:B------:R-:W-:Y:S02]  /*02a0*/  CS2R R6, SRZ ;  /* 0x0000000000067805 */ /* 0x000fe4000001ff00 */
[----:B------:R-:W-:Y:S01]  /*02b0*/  CS2R R4, SRZ ;  /* 0x0000000000047805 */ /* 0x000fe2000001ff00 */
[----:B------:R-:W-:Y:S02]  /*02c0*/  IMAD.MOV.U32 R3, RZ, RZ, RZ ;  /* 0x000000ffff037224 */ /* 0x000fe400078e00ff */
[----:B0-----:R-:W-:-:S07]  /*02d0*/  IMAD.WIDE.U32 R8, R13, 0xc80, R8 ;  /* 0x00000c800d087825 */ /* 0x001fce00078e0008 */
.L_x_5:
[----:B------:R-:W-:-:S06]  /*02e0*/  IMAD R14, R0, 0x4, R1 ;  /* 0x00000004000e7824 */ /* 0x000fcc00078e0201 */
[----:B------:R-:W5:Y:S01]  /*02f0*/  LDL R14, [R14+0x4] ;  /* 0x000004000e0e7983 */ /* 0x000f620000100800 */
[----:B------:R-:W-:-:S05]  /*0300*/  UMOV UR4, URZ ;  /* 0x000000ff00047c82 */ /* 0x000fca0008000000 */
.L_x_4:
[----:B-----5:R-:W-:Y:S01]  /*0310*/  SHF.R.U32.HI R22, RZ, UR4, R14 ;  /* 0x00000004ff167c19 */ /* 0x020fe2000801160e */
[----:B------:R-:W-:-:S03]  /*0320*/  IMAD.SHL.U32 R10, R0, 0x20, RZ ;  /* 0x00000020000a7824 */ /* 0x000fc600078e00ff */
[----:B------:R-:W-:Y:S01]  /*0330*/  LOP3.LUT R11, R22, 0x1, RZ, 0xc0, !PT ;  /* 0x00000001160b7812 */ /* 0x000fe200078ec0ff */
[----:B------:R-:W-:-:S03]  /*0340*/  VIADD R10, R10, UR4 ;  /* 0x000000040a0a7c36 */ /* 0x000fc60008000000 */
[----:B------:R-:W-:Y:S01]  /*0350*/  ISETP.NE.U32.AND P0, PT, R11, 0x1, PT ;  /* 0x000000010b00780c */ /* 0x000fe20003f05070 */
[----:B------:R-:W-:-:S03]  /*0360*/  IMAD R11, R10, 0x5, RZ ;  /* 0x000000050a0b7824 */ /* 0x000fc600078e02ff */
[----:B------:R-:W-:Y:S01]  /*0370*/  R2P PR, R22, 0x7e ;  /* 0x0000007e16007804 */ /* 0x000fe20000000000 */
[----:B------:R-:W-:-:S08]  /*0380*/  IMAD.WIDE.U32 R10, R11, 0x4, R8 ;  /* 0x000000040b0a7825 */ /* 0x000fd000078e0008 */
[----:B------:R-:W2:Y:S04]  /*0390*/  @!P0 LDG.E R16, desc[UR6][R10.64+0x10] ;  /* 0x000010060a108981 */ /* 0x000ea8000c1e1900 */
[----:B------:R-:W3:Y:S04]  /*03a0*/  @P1 LDG.E R18, desc[UR6][R10.64+0x24] ;  /* 0x000024060a121981 */ /* 0x000ee8000c1e1900 */
[----:B------:R-:W4:Y:S04]  /*03b0*/  @P2 LDG.E R20, desc[UR6][R10.64+0x38] ;  /* 0x000038060a142981 */ /* 0x000f28000c1e1900 */
[----:B------:R-:W4:Y:S04]  /*03c0*/  @P3 LDG.E R24, desc[UR6][R10.64+0x4c] ;  /* 0x00004c060a183981 */ /* 0x000f28000c1e1900 */
[----:B------:R-:W4:Y:S04]  /*03d0*/  @P4 LDG.E R26, desc[UR6][R10.64+0x60] ;  /* 0x000060060a1a4981 */ /* 0x000f28000c1e1900 */
[----:B------:R-:W4:Y:S04]  /*03e0*/  @!P0 LDG.E R17, desc[UR6][R10.64+0x4] ;  /* 0x000004060a118981 */ /* 0x000f28000c1e1900 */
[----:B------:R-:W4:Y:S04]  /*03f0*/  @!P0 LDG.E R19, desc[UR6][R10.64+0xc] ;  /* 0x00000c060a138981 */ /* 0x000f28000c1e1900 */
[----:B------:R-:W4:Y:S04]  /*0400*/  @P1 LDG.E R21, desc[UR6][R10.64+0x18] ;  /* 0x000018060a151981 */ /* 0x000f28000c1e1900 */
[----:B------:R-:W4:Y:S04]  /*0410*/  @P3 LDG.E R23, desc[UR6][R10.64+0x40] ;  /* 0x000040060a173981 */ /* 0x000f28000c1e1900 */
[----:B------:R-:W4:Y:S04]  /*0420*/  @P5 LDG.E R25, desc[UR6][R10.64+0x70] ;  /* 0x000070060a195981 */ /* 0x000f28000c1e1900 */
[----:B------:R-:W4:Y:S01]  /*0430*/  @P6 LDG.E R28, desc[UR6][R10.64+0x88] ;  /* 0x000088060a1c6981 */ /* 0x000f22000c1e1900 */
[----:B--2---:R-:W-:-:S03]  /*0440*/  @!P0 LOP3.LUT R7, R7, R16, RZ, 0x3c, !PT ;  /* 0x0000001007078212 */ /* 0x004fc600078e3cff */
[----:B------:R-:W2:Y:S01]  /*0450*/  @!P0 LDG.E R16, desc[UR6][R10.64] ;  /* 0x000000060a108981 */ /* 0x000ea2000c1e1900 */
[----:B---3--:R-:W-:-:S03]  /*0460*/  @P1 LOP3.LUT R7, R7, R18, RZ, 0x3c, !PT ;  /* 0x0000001207071212 */ /* 0x008fc600078e3cff */
[----:B------:R-:W3:Y:S01]  /*0470*/  @!P0 LDG.E R18, desc[UR6][R10.64+0x8] ;  /* 0x000008060a128981 */ /* 0x000ee2000c1e1900 */
[----:B----4-:R-:W-:-:S03]  /*0480*/  @P2 LOP3.LUT R7, R7, R20, RZ, 0x3c, !PT ;  /* 0x0000001407072212 */ /* 0x010fc600078e3cff */
[----:B------:R-:W4:Y:S01]  /*0490*/  @P1 LDG.E R20, desc[UR6][R10.64+0x14] ;  /* 0x000014060a141981 */ /* 0x000f22000c1e1900 */
[----:B------:R-:W-:-:S03]  /*04a0*/  @P3 LOP3.LUT R7, R7, R24, RZ, 0x3c, !PT ;  /* 0x0000001807073212 */ /* 0x000fc600078e3cff */
[----:B------:R-:W4:Y:S01]  /*04b0*/  @P5 LDG.E R24, desc[UR6][R10.64+0x74] ;  /* 0x000074060a185981 */ /* 0x000f22000c1e1900 */
[----:B------:R-:W-:-:S03]  /*04c0*/  @P4 LOP3.LUT R7, R7, R26, RZ, 0x3c, !PT ;  /* 0x0000001a07074212 */ /* 0x000fc600078e3cff */
[----:B------:R-:W4:Y:S01]  /*04d0*/  @P3 LDG.E R26, desc[UR6][R10.64+0x44] ;  /* 0x000044060a1a3981 */ /* 0x000f22000c1e1900 */
[----:B------:R-:W-:-:S03]  /*04e0*/  @!P0 LOP3.LUT R4, R4, R17, RZ, 0x3c, !PT ;  /* 0x0000001104048212 */ /* 0x000fc600078e3cff */
[----:B------:R-:W4:Y:S01]  /*04f0*/  @P1 LDG.E R17, desc[UR6][R10.64+0x20] ;  /* 0x000020060a111981 */ /* 0x000f22000c1e1900 */
[----:B------:R-:W-:-:S03]  /*0500*/  @!P0 LOP3.LUT R6, R6, R19, RZ, 0x3c, !PT ;  /* 0x0000001306068212 */ /* 0x000fc600078e3cff */
[----:B------:R-:W4:Y:S01]  /*0510*/  @P2 LDG.E R19, desc[UR6][R10.64+0x2c] ;  /* 0x00002c060a132981 */ /* 0x000f22000c1e1900 */
[----:B------:R-:W-:-:S03]  /*0520*/  @P1 LOP3.LUT R4, R4, R21, RZ, 0x3c, !PT ;  /* 0x0000001504041212 */ /* 0x000fc600078e3cff */
[----:B------:R-:W4:Y:S01]  /*0530*/  @P2 LDG.E R21, desc[UR6][R10.64+0x34] ;  /* 0x000034060a152981 */ /* 0x000f22000c1e1900 */
[----:B--2---:R-:W-:-:S03]  /*0540*/  @!P0 LOP3.LUT R3, R3, R16, RZ, 0x3c, !PT ;  /* 0x0000001003038212 */ /* 0x004fc600078e3cff */
[----:B------:R-:W2:Y:S01]  /*0550*/  @P1 LDG.E R16, desc[UR6][R10.64+0x1c] ;  /* 0x00001c060a101981 */ /* 0x000ea2000c1e1900 */
[----:B---3--:R-:W-:-:S03]  /*0560*/  @!P0 LOP3.LUT R5, R5, R18, RZ, 0x3c, !PT ;  /* 0x0000001205058212 */ /* 0x008fc600078e3cff */
[----:B------:R-:W3:Y:S01]  /*0570*/  @P2 LDG.E R18, desc[UR6][R10.64+0x28] ;  /* 0x000028060a122981 */ /* 0x000ee2000c1e1900 */
[----:B----4-:R-:W-:-:S03]  /*0580*/  @P1 LOP3.LUT R3, R3, R20, RZ, 0x3c, !PT ;  /* 0x0000001403031212 */ /* 0x010fc600078e3cff */
[----:B------:R-:W4:Y:S01]  /*0590*/  @P2 LDG.E R20, desc[UR6][R10.64+0x30] ;  /* 0x000030060a142981 */ /* 0x000f22000c1e1900 */
[----:B------:R-:W-:-:S03]  /*05a0*/  @P5 LOP3.LUT R7, R7, R24, RZ, 0x3c, !PT ;  /* 0x0000001807075212 */ /* 0x000fc600078e3cff */
[----:B------:R-:W4:Y:S01]  /*05b0*/  @P3 LDG.E R24, desc[UR6][R10.64+0x3c] ;  /* 0x00003c060a183981 */ /* 0x000f22000c1e1900 */
[----:B------:R-:W-:-:S03]  /*05c0*/  @P1 LOP3.LUT R6, R6, R17, RZ, 0x3c, !PT ;  /* 0x0000001106061212 */ /* 0x000fc600078e3cff */
[----:B------:R-:W4:Y:S01]  /*05d0*/  @P3 LDG.E R17, desc[UR6][R10.64+0x48] ;  /* 0x000048060a113981 */ /* 0x000f22000c1e1900 */
[----:B------:R-:W-:-:S03]  /*05e0*/  @P2 LOP3.LUT R4, R4, R19, RZ, 0x3c, !PT ;  /* 0x0000001304042212 */ /* 0x000fc600078e3cff */
[----:B------:R-:W4:Y:S01]  /*05f0*/  @P4 LDG.E R19, desc[UR6][R10.64+0x54] ;  /* 0x000054060a134981 */ /* 0x000f22000c1e1900 */
[----:B------:R-:W-:Y:S02]  /*0600*/  @P2 LOP3.LUT R6, R6, R21, RZ, 0x3c, !PT ;  /* 0x0000001506062212 */ /* 0x000fe400078e3cff */
[----:B------:R-:W-:Y:S01]  /*0610*/  @P3 LOP3.LUT R4, R4, R23, RZ, 0x3c, !PT ;  /* 0x0000001704043212 */ /* 0x000fe200078e3cff */
[----:B------:R-:W4:Y:S04]  /*0620*/  @P4 LDG.E R21, desc[UR6][R10.64+0x5c] ;  /* 0x00005c060a154981 */ /* 0x000f28000c1e1900 */
[----:B------:R-:W4:Y:S01]  /*0630*/  @P5 LDG.E R23, desc[UR6][R10.64+0x68] ;  /* 0x000068060a175981 */ /* 0x000f22000c1e1900 */
[----:B--2---:R-:W-:-:S03]  /*0640*/  @P1 LOP3.LUT R5, R5, R16, RZ, 0x3c, !PT ;  /* 0x0000001005051212 */ /* 0x004fc600078e3cff */
[----:B------:R-:W2:Y:S01]  /*0650*/  @P4 LDG.E R16, desc[UR6][R10.64+0x50] ;  /* 0x000050060a104981 */ /* 0x000ea2000c1e1900 */
[----:B---3--:R-:W-:-:S03]  /*0660*/  @P2 LOP3.LUT R3, R3, R18, RZ, 0x3c, !PT ;  /* 0x0000001203032212 */ /* 0x008fc600078e3cff */
[----:B------:R-:W3:Y:S01]  /*0670*/  @P4 LDG.E R18, desc[UR6][R10.64+0x58] ;  /* 0x000058060a124981 */ /* 0x000ee2000c1e1900 */
[----:B----4-:R-:W-:-:S03]  /*0680*/  @P2 LOP3.LUT R5, R5, R20, RZ, 0x3c, !PT ;  /* 0x0000001405052212 */ /* 0x010fc600078e3cff */
[----:B------:R-:W4:Y:S01]  /*0690*/  @P5 LDG.E R20, desc[UR6][R10.64+0x64] ;  /* 0x000064060a145981 */ /* 0x000f22000c1e1900 */
[----:B------:R-:W-:-:S03]  /*06a0*/  @P3 LOP3.LUT R3, R3, R24, RZ, 0x3c, !PT ;  /* 0x0000001803033212 */ /* 0x000fc600078e3cff */
[----:B------:R-:W4:Y:S01]  /*06b0*/  @P5 LDG.E R24, desc[UR6][R10.64+0x6c] ;  /* 0x00006c060a185981 */ /* 0x000f22000c1e1900 */
[----:B------:R-:W-:Y:S02]  /*06c0*/  LOP3.LUT P0, RZ, R22, 0x80, RZ, 0xc0, !PT ;  /* 0x0000008016ff7812 */ /* 0x000fe4000780c0ff */
[----:B------:R-:W-:Y:S02]  /*06d0*/  @P3 LOP3.LUT R5, R5, R26, RZ, 0x3c, !PT ;  /* 0x0000001a05053212 */ /* 0x000fe400078e3cff */
[----:B------:R-:W-:Y:S02]  /*06e0*/  @P3 LOP3.LUT R6, R6, R17, RZ, 0x3c, !PT ;  /* 0x0000001106063212 */ /* 0x000fe400078e3cff */
[----:B------:R-:W4:Y:S01]  /*06f0*/  @P6 LDG.E R17, desc[UR6][R10.64+0x7c] ;  /* 0x00007c060a116981 */ /* 0x000f22000c1e1900 */
[----:B------:R-:W-:-:S03]  /*0700*/  @P4 LOP3.LUT R4, R4, R19, RZ, 0x3c, !PT ;  /* 0x0000001304044212 */ /* 0x000fc600078e3cff */
[----:B------:R-:W4:Y:S01]  /*0710*/  @P6 LDG.E R19, desc[UR6][R10.64+0x84] ;  /* 0x000084060a136981 */ /* 0x000f22000c1e1900 */
[----:B------:R-:W-:-:S03]  /*0720*/  @P4 LOP3.LUT R6, R6, R21, RZ, 0x3c, !PT ;  /* 0x0000001506064212 */ /* 0x000fc600078e3cff */
[----:B------:R-:W4:Y:S01]  /*0730*/  @P0 LDG.E R26, desc[UR6][R10.64+0x9c] ;  /* 0x00009c060a1a0981 */ /* 0x000f22000c1e1900 */
[----:B------:R-:W-:-:S03]  /*0740*/  @P5 LOP3.LUT R4, R4, R23, RZ, 0x3c, !PT ;  /* 0x0000001704045212 */ /* 0x000fc600078e3cff */
        /* <DEDUP_REMOVED lines=10> */
[----:B------:R-:W-:Y:S02]  /*07f0*/  @P5 LOP3.LUT R6, R6, R25, RZ, 0x3c, !PT ;  /* 0x0000001906065212 */ /* 0x000fe400078e3cff */
[----:B------:R-:W-:Y:S02]  /*0800*/  @P6 LOP3.LUT R7, R7, R28, RZ, 0x3c, !PT ;  /* 0x0000001c07076212 */ /* 0x000fe400078e3cff */
[----:B------:R-:W-:Y:S02]  /*0810*/  @P6 LOP3.LUT R4, R4, R17, RZ, 0x3c, !PT ;  /* 0x0000001104046212 */ /* 0x000fe400078e3cff */
[----:B------:R-:W-:Y:S02]  /*0820*/  @P6 LOP3.LUT R6, R6, R19, RZ, 0x3c, !PT ;  /* 0x0000001306066212 */ /* 0x000fe400078e3cff */
[----:B------:R-:W-:Y:S02]  /*0830*/  @P0 LOP3.LUT R7, R7, R26, RZ, 0x3c, !PT ;  /* 0x0000001a07070212 */ /* 0x000fe400078e3cff */
[----:B------:R-:W-:-:S02]  /*0840*/  @P0 LOP3.LUT R4, R4, R21, RZ, 0x3c, !PT ;  /* 0x0000001504040212 */ /* 0x000fc400078e3cff */
[----:B------:R-:W-:Y:S02]  /*0850*/  @P0 LOP3.LUT R6, R6, R23, RZ, 0x3c, !PT ;  /* 0x0000001706060212 */ /* 0x000fe400078e3cff */
[----:B--2---:R-:W-:Y:S02]  /*0860*/  @P6 LOP3.LUT R3, R3, R16, RZ, 0x3c, !PT ;  /* 0x0000001003036212 */ /* 0x004fe400078e3cff */
[----:B---3--:R-:W-:Y:S02]  /*0870*/  @P6 LOP3.LUT R5, R5, R18, RZ, 0x3c, !PT ;  /* 0x0000001205056212 */ /* 0x008fe400078e3cff */
[----:B----4-:R-:W-:Y:S02]  /*0880*/  @P0 LOP3.LUT R3, R3, R20, RZ, 0x3c, !PT ;  /* 0x0000001403030212 */ /* 0x010fe400078e3cff */
[----:B------:R-:W-:Y:S02]  /*0890*/  @P0 LOP3.LUT R5, R5, R24, RZ, 0x3c, !PT ;  /* 0x0000001805050212 */ /* 0x000fe400078e3cff */
[----:B------:R-:W-:-:S13]  /*08a0*/  R2P PR, R22.B1, 0x7f ;  /* 0x0000007f16007804 */ /* 0x000fda0000001000 */
[----:B------:R-:W2:Y:S04]  /*08b0*/  @P0 LDG.E R18, desc[UR6][R10.64+0xa0] ;  /* 0x0000a0060a120981 */ /* 0x000ea8000c1e1900 */
[----:B------:R-:W3:Y:S04]  /*08c0*/  @P0 LDG.E R19, desc[UR6][R10.64+0xa4] ;  /* 0x0000a4060a130981 */ /* 0x000ee8000c1e1900 */
[----:B------:R-:W4:Y:S04]  /*08d0*/  @P0 LDG.E R20, desc[UR6][R10.64+0xa8] ;  /* 0x0000a8060a140981 */ /* 0x000f28000c1e1900 */
[----:B------:R-:W4:Y:S04]  /*08e0*/  @P0 LDG.E R21, desc[UR6][R10.64+0xac] ;  /* 0x0000ac060a150981 */ /* 0x000f28000c1e1900 */
[----:B------:R-:W4:Y:S04]  /*08f0*/  @P0 LDG.E R24, desc[UR6][R10.64+0xb0] ;  /* 0x0000b0060a180981 */ /* 0x000f28000c1e1900 */
[----:B------:R-:W4:Y:S04]  /*0900*/  @P1 LDG.E R16, desc[UR6][R10.64+0xbc] ;  /* 0x0000bc060a101981 */ /* 0x000f28000c1e1900 */
[----:B------:R-:W4:Y:S04]  /*0910*/  @P1 LDG.E R26, desc[UR6][R10.64+0xb4] ;  /* 0x0000b4060a1a1981 */ /* 0x000f28000c1e1900 */
        /* <DEDUP_REMOVED lines=11> */
[----:B------:R-:W-:Y:S01]  /*09d0*/  LOP3.LUT P0, RZ, R22, 0x8000, RZ, 0xc0, !PT ;  /* 0x0000800016ff7812 */ /* 0x000fe2000780c0ff */
[----:B------:R-:W4:Y:S01]  /*09e0*/  @P2 LDG.E R24, desc[UR6][R10.64+0xd8] ;  /* 0x0000d8060a182981 */ /* 0x000f22000c1e1900 */
[----:B------:R-:W-:-:S03]  /*09f0*/  @P1 LOP3.LUT R5, R5, R16, RZ, 0x3c, !PT ;  /* 0x0000001005051212 */ /* 0x000fc600078e3cff */
[----:B------:R-:W4:Y:S01]  /*0a00*/  @P2 LDG.E R22, desc[UR6][R10.64+0xd0] ;  /* 0x0000d0060a162981 */ /* 0x000f22000c1e1900 */
[----:B------:R-:W-:-:S03]  /*0a10*/  @P1 LOP3.LUT R3, R3, R26, RZ, 0x3c, !PT ;  /* 0x0000001a03031212 */ /* 0x000fc600078e3cff */
[----:B------:R-:W4:Y:S01]  /*0a20*/  @P3 LDG.E R16, desc[UR6][R10.64+0xe4] ;  /* 0x0000e4060a103981 */ /* 0x000f22000c1e1900 */
[----:B------:R-:W-:-:S03]  /*0a30*/  @P1 LOP3.LUT R4, R4, R23, RZ, 0x3c, !PT ;  /* 0x0000001704041212 */ /* 0x000fc600078e3cff */
[----:B------:R-:W4:Y:S01]  /*0a40*/  @P3 LDG.E R26, desc[UR6][R10.64+0xdc] ;  /* 0x0000dc060a1a3981 */ /* 0x000f22000c1e1900 */
[----:B------:R-:W-:-:S03]  /*0a50*/  @P1 LOP3.LUT R6, R6, R17, RZ, 0x3c, !PT ;  /* 0x0000001106061212 */ /* 0x000fc600078e3cff */
        /* <DEDUP_REMOVED lines=43> */
[----:B------:R-:W-:-:S04]  /*0d10*/  UIADD3 UR4, UPT, UPT, UR4, 0x10, URZ ;  /* 0x0000001004047890 */ /* 0x000fc8000fffe0ff */
[----:B------:R-:W-:Y:S01]  /*0d20*/  UISETP.NE.AND UP0, UPT, UR4, 0x20, UPT ;  /* 0x000000200400788c */ /* 0x000fe2000bf05270 */
[----:B--2---:R-:W-:Y:S02]  /*0d30*/  @P5 LOP3.LUT R7, R7, R18, RZ, 0x3c, !PT ;  /* 0x0000001207075212 */ /* 0x004fe400078e3cff */
[----:B---3--:R-:W-:Y:S02]  /*0d40*/  @P6 LOP3.LUT R4, R4, R19, RZ, 0x3c, !PT ;  /* 0x0000001304046212 */ /* 0x008fe400078e3cff */
[----:B----4-:R-:W-:Y:S02]  /*0d50*/  @P6 LOP3.LUT R3, R3, R20, RZ, 0x3c, !PT ;  /* 0x0000001403036212 */ /* 0x010fe400078e3cff */
[----:B------:R-:W-:Y:S02]  /*0d60*/  @P6 LOP3.LUT R6, R6, R21, RZ, 0x3c, !PT ;  /* 0x0000001506066212 */ /* 0x000fe400078e3cff */
[----:B------:R-:W-:Y:S02]  /*0d70*/  @P6 LOP3.LUT R5, R5, R22, RZ, 0x3c, !PT ;  /* 0x0000001605056212 */ /* 0x000fe400078e3cff */
[----:B------:R-:W-:-:S02]  /*0d80*/  @P6 LOP3.LUT R7, R7, R16, RZ, 0x3c, !PT ;  /* 0x0000001007076212 */ /* 0x000fc400078e3cff */
[----:B------:R-:W-:Y:S02]  /*0d90*/  @P0 LOP3.LUT R3, R3, R24, RZ, 0x3c, !PT ;  /* 0x0000001803030212 */ /* 0x000fe400078e3cff */
[----:B------:R-:W-:Y:S02]  /*0da0*/  @P0 LOP3.LUT R7, R7, R28, RZ, 0x3c, !PT ;  /* 0x0000001c07070212 */ /* 0x000fe400078e3cff */
[----:B------:R-:W-:Y:S02]  /*0db0*/  @P0 LOP3.LUT R5, R5, R26, RZ, 0x3c, !PT ;  /* 0x0000001a05050212 */ /* 0x000fe400078e3cff */
[----:B------:R-:W-:Y:S02]  /*0dc0*/  @P0 LOP3.LUT R6, R6, R23, RZ, 0x3c, !PT ;  /* 0x0000001706060212 */ /* 0x000fe400078e3cff */
[----:B------:R-:W-:Y:S01]  /*0dd0*/  @P0 LOP3.LUT R4, R4, R17, RZ, 0x3c, !PT ;  /* 0x0000001104040212 */ /* 0x000fe200078e3cff */
[----:B------:R-:W-:Y:S06]  /*0de0*/  BRA.U UP0, `(.L_x_4) ;  /* 0xfffffff500487547 */ /* 0x000fec000b83ffff */
[----:B------:R-:W-:-:S05]  /*0df0*/  VIADD R0, R0, 0x1 ;  /* 0x0000000100007836 */ /* 0x000fca0000000000 */
[----:B------:R-:W-:-:S13]  /*0e00*/  ISETP.NE.AND P0, PT, R0, 0x5, PT ;  /* 0x000000050000780c */ /* 0x000fda0003f05270 */
[----:B------:R-:W-:Y:S05]  /*0e10*/  @P0 BRA `(.L_x_5) ;  /* 0xfffffff400300947 */ /* 0x000fea000383ffff */
[----:B------:R-:W-:Y:S01]  /*0e20*/  LOP3.LUT R0, R2, 0x3, RZ, 0xc0, !PT ;  /* 0x0000000302007812 */ /* 0x000fe200078ec0ff */
[----:B------:R0:W-:Y:S03]  /*0e30*/  STL [R1+0x4], R3 ;  /* 0x0000040301007387 */ /* 0x0001e60000100800 */
[----:B------:R-:W-:Y:S01]  /*0e40*/  ISETP.NE.U32.AND P0, PT, R0, 0x1, PT ;  /* 0x000000010000780c */ /* 0x000fe20003f05070 */
[----:B------:R0:W-:Y:S03]  /*0e50*/  STL.64 [R1+0x8], R4 ;  /* 0x0000080401007387 */ /* 0x0001e60000100a00 */
[----:B------:R-:W-:Y:S01]  /*0e60*/  ISETP.NE.AND.EX P0, PT, RZ, RZ, PT, P0 ;  /* 0x000000ffff00720c */ /* 0x000fe20003f05300 */
[----:B------:R0:W-:-:S12]  /*0e70*/  STL.64 [R1+0x10], R6 ;  /* 0x0000100601007387 */ /* 0x0001d80000100a00 */
[----:B0-----:R-:W-:Y:S05]  /*0e80*/  @!P0 BRA `(.L_x_3) ;  /* 0x0000001800088947 */ /* 0x001fea0003800000 */
[----:B------:R-:W-:Y:S01]  /*0e90*/  UMOV UR4, URZ ;  /* 0x000000ff00047c82 */ /* 0x000fe20008000000 */
[----:B------:R-:W-:Y:S01]  /*0ea0*/  UMOV UR5, URZ ;  /* 0x000000ff00057c82 */ /* 0x000fe20008000000 */
[----:B------:R-:W-:Y:S02]  /*0eb0*/  IMAD.MOV.U32 R0, RZ, RZ, RZ ;  /* 0x000000ffff007224 */ /* 0x000fe400078e00ff */
[----:B------:R-:W-:Y:S02]  /*0ec0*/  IMAD.MOV.U32 R3, RZ, RZ, RZ ;  /* 0x000000ffff037224 */ /* 0x000fe400078e00ff */
[----:B------:R-:W-:Y:S02]  /*0ed0*/  IMAD.U32 R7, RZ, RZ, UR4 ;  /* 0x00000004ff077e24 */ /* 0x000fe4000f8e00ff */
[----:B------:R-:W-:Y:S02]  /*0ee0*/  IMAD.U32 R6, RZ, RZ, UR5 ;  /* 0x00000005ff067e24 */ /* 0x000fe4000f8e00ff */
[----:B------:R-:W-:-:S02]  /*0ef0*/  IMAD.U32 R5, RZ, RZ, UR4 ;  /* 0x00000004ff057e24 */ /* 0x000fc4000f8e00ff */
[----:B------:R-:W-:-:S07]  /*0f00*/  IMAD.U32 R4, RZ, RZ, UR5 ;  /* 0x00000005ff047e24 */ /* 0x000fce000f8e00ff */
.L_x_7:
[----:B------:R-:W-:-:S06]  /*0f10*/  IMAD R14, R0, 0x4, R1 ;  /* 0x00000004000e7824 */ /* 0x000fcc00078e0201 */
[----:B------:R-:W5:Y:S01]  /*0f20*/  LDL R14, [R14+0x4] ;  /* 0x000004000e0e7983 */ /* 0x000f620000100800 */
[----:B------:R-:W-:-:S05]  /*0f30*/  UMOV UR4, URZ ;  /* 0x000000ff00047c82 */ /* 0x000fca0008000000 */
.L_x_6:
        /* <DEDUP_REMOVED lines=183> */
[----:B0-----:R-:W-:Y:S05]  /*1ab0*/  @P0 BRA `(.L_x_3) ;  /* 0x0000000800fc0947 */ /* 0x001fea0003800000 */
        /* <DEDUP_REMOVED lines=8> */
.L_x_9:
[----:B------:R-:W-:-:S06]  /*1b40*/  IMAD R14, R0, 0x4, R1 ;  /* 0x00000004000e7824 */ /* 0x000fcc00078e0201 */
[----:B------:R-:W5:Y:S01]  /*1b50*/  LDL R14, [R14+0x4] ;  /* 0x000004000e0e7983 */ /* 0x000f620000100800 */
[----:B------:R-:W-:-:S05]  /*1b60*/  UMOV UR4, URZ ;  /* 0x000000ff00047c82 */ /* 0x000fca0008000000 */
.L_x_8:
        /* <DEDUP_REMOVED lines=177> */
[----:B------:R0:W-:Y:S04]  /*2680*/  STL [R1+0x4], R3 ;  /* 0x0000040301007387 */ /* 0x0001e80000100800 */
[----:B------:R0:W-:Y:S04]  /*2690*/  STL.64 [R1+0x8], R4 ;  /* 0x0000080401007387 */ /* 0x0001e80000100a00 */
[----:B------:R0:W-:Y:S02]  /*26a0*/  STL.64 [R1+0x10], R6 ;  /* 0x0000100601007387 */ /* 0x0001e40000100a00 */
.L_x_3:
[----:B------:R-:W-:Y:S05]  /*26b0*/  BSYNC.RECONVERGENT B1 ;  /* 0x0000000000017941 */ /* 0x000fea0003800200 */
.L_x_2:
[C---:B------:R-:W-:Y:S01]  /*26c0*/  ISETP.GT.U32.AND P0, PT, R2.reuse, 0x3, PT ;  /* 0x000000030200780c */ /* 0x040fe20003f04070 */
[----:B------:R-:W-:Y:S01]  /*26d0*/  VIADD R13, R13, 0x1 ;  /* 0x000000010d0d7836 */ /* 0x000fe20000000000 */
[--C-:B------:R-:W-:Y:S02]  /*26e0*/  SHF.R.U64 R2, R2, 0x2, R15.reuse ;  /* 0x0000000202027819 */ /* 0x100fe4000000120f */
[----:B------:R-:W-:Y:S02]  /*26f0*/  ISETP.GT.U32.AND.EX P0, PT, R15, RZ, PT, P0 ;  /* 0x000000ff0f00720c */ /* 0x000fe40003f04100 */
[----:B------:R-:W-:-:S11]  /*2700*/  SHF.R.U32.HI R15, RZ, 0x2, R15 ;  /* 0x00000002ff0f7819 */ /* 0x000fd6000001160f */
[----:B------:R-:W-:Y:S05]  /*2710*/  @P0 BRA `(.L_x_10) ;  /* 0xffffffd800c40947 */ /* 0x000fea000383ffff */
.L_x_1:
[----:B------:R-:W-:Y:S05]  /*2720*/  BSYNC.RECONVERGENT B0 ;  /* 0x0000000000007941 */ /* 0x000fea0003800200 */
.L_x_0:
[----:B------:R-:W-:Y:S01]  /*2730*/  SHF.R.U32.HI R0, RZ, 0x2, R3 ;  /* 0x00000002ff007819 */ /* 0x000fe20000011603 */
[----:B0-----:R-:W0:Y:S01]  /*2740*/  LDC R8, c[0x0][0x3b0] ;  /* 0x0000ec00ff087b82 */ /* 0x001e220000000800 */
[----:B------:R-:W-:Y:S01]  /*2750*/  SHF.R.U32.HI R9, RZ, 0x2, R4 ;  /* 0x00000002ff097819 */ /* 0x000fe20000011604 */
[----:B------:R-:W-:Y:S01]  /*2760*/  BSSY.RECONVERGENT B0, `(.L_x_11) ;  /* 0x000007a000007945 */ /* 0x000fe20003800200 */
[----:B------:R-:W-:Y:S01]  /*2770*/  LOP3.LUT R0, R0, R3, RZ, 0x3c, !PT ;  /* 0x0000000300007212 */ /* 0x000fe200078e3cff */
[----:B------:R-:W-:Y:S01]  /*2780*/  IMAD.SHL.U32 R3, R7, 0x10, RZ ;  /* 0x0000001007037824 */ /* 0x000fe200078e00ff */
[----:B------:R-:W-:Y:S02]  /*2790*/  LOP3.LUT R9, R9, R4, RZ, 0x3c, !PT ;  /* 0x0000000409097212 */ /* 0x000fe400078e3cff */
[----:B------:R-:W-:Y:S01]  /*27a0*/  SHF.R.U32.HI R4, RZ, 0x2, R5 ;  /* 0x00000002ff047819 */ /* 0x000fe20000011605 */
[----:B------:R-:W-:Y:S01]  /*27b0*/  IMAD.SHL.U32 R2, R0, 0x2, RZ ;  /* 0x0000000200027824 */ /* 0x000fe200078e00ff */
[----:B------:R-:W-:-:S04]  /*27c0*/  SHF.R.U32.HI R13, RZ, 0x2, R6 ;  /* 0x00000002ff0d7819 */ /* 0x000fc80000011606 */
[----:B------:R-:W-:Y:S02]  /*27d0*/  LOP3.LUT R2, R0, R2, R3, 0x96, !PT ;  /* 0x0000000200027212 */ /* 0x000fe400078e9603 */
[----:B------:R-:W-:Y:S02]  /*27e0*/  LOP3.LUT R13, R13, R6, RZ, 0x3c, !PT ;  /* 0x000000060d0d7212 */ /* 0x000fe400078e3cff */
[----:B------:R-:W-:Y:S01]  /*27f0*/  LOP3.LUT R7, R2, R7, RZ, 0x3c, !PT ;  /* 0x0000000702077212 */ /* 0x000fe200078e3cff */
[----:B------:R-:W-:-:S04]  /*2800*/  IMAD.SHL.U32 R2, R9, 0x2, RZ ;  /* 0x0000000209027824 */ /* 0x000fc800078e00ff */
[----:B------:R-:W-:Y:S01]  /*2810*/  IMAD.SHL.U32 R0, R7, 0x10, RZ ;  /* 0x0000001007007824 */ /* 0x000fe200078e00ff */
[----:B0-----:R-:W-:-:S04]  /*2820*/  LOP3.LUT R8, R8, 0xaad26b49, RZ, 0x3c, !PT ;  /* 0xaad26b4908087812 */ /* 0x001fc800078e3cff */
[----:B------:R-:W-:Y:S01]  /*2830*/  LOP3.LUT R2, R9, R2, R0, 0x96, !PT ;  /* 0x0000000209027212 */ /* 0x000fe200078e9600 */
[----:B------:R-:W-:-:S03]  /*2840*/  IMAD R0, R8, 0x4182bed5, RZ ;  /* 0x4182bed508007824 */ /* 0x000fc600078e02ff */
[----:B------:R-:W-:Y:S02]  /*2850*/  LOP3.LUT R11, R2, R7, RZ, 0x3c, !PT ;  /* 0x00000007020b7212 */ /* 0x000fe400078e3cff */
[C---:B------:R-:W-:Y:S02]  /*2860*/  IADD3 R7, PT, PT, R0.reuse, -0x26039c23, R7 ;  /* 0xd9fc63dd00077810 */ /* 0x040fe40007ffe007 */
[----:B------:R-:W-:-:S05]  /*2870*/  IADD3 R2, PT, PT, R0, -0x25fe145e, R11 ;  /* 0xda01eba200027810 */ /* 0x000fca0007ffe00b */
[----:B------:R-:W-:-:S04]  /*2880*/  IMAD.WIDE.U32 R2, R2, 0x200000, RZ ;  /* 0x0020000002027825 */ /* 0x000fc800078e00ff */
[----:B------:R-:W-:Y:S01]  /*2890*/  IMAD.MOV.U32 R9, RZ, RZ, R3 ;  /* 0x000000ffff097224 */ /* 0x000fe200078e0003 */
[----:B------:R-:W-:Y:S01]  /*28a0*/  LOP3.LUT R8, R2, R7, RZ, 0x3c, !PT ;  /* 0x0000000702087212 */ /* 0x000fe200078e3cff */
[----:B------:R-:W-:Y:S01]  /*28b0*/  IMAD.SHL.U32 R3, R11, 0x10, RZ ;  /* 0x000000100b037824 */ /* 0x000fe200078e00ff */
[----:B------:R-:W-:Y:S02]  /*28c0*/  LOP3.LUT R2, R4, R5, RZ, 0x3c, !PT ;  /* 0x0000000504027212 */ /* 0x000fe400078e3cff */
[----:B------:R-:W0:Y:S03]  /*28d0*/  I2F.F64.U64 R4, R8 ;  /* 0x0000000800047312 */ /* 0x000e260000301800 */
[----:B------:R-:W-:-:S05]  /*28e0*/  IMAD.SHL.U32 R7, R2, 0x2, RZ ;  /* 0x0000000202077824 */ /* 0x000fca00078e00ff */
[----:B------:R-:W-:Y:S01]  /*28f0*/  LOP3.LUT R10, R2, R7, R3, 0x96, !PT ;  /* 0x00000007020a7212 */ /* 0x000fe200078e9603 */
[----:B------:R-:W-:Y:S02]  /*2900*/  IMAD.MOV.U32 R2, RZ, RZ, 0x0 ;  /* 0x00000000ff027424 */ /* 0x000fe400078e00ff */
[----:B------:R-:W-:Y:S01]  /*2910*/  IMAD.MOV.U32 R3, RZ, RZ, 0x3ca00000 ;  /* 0x3ca00000ff037424 */ /* 0x000fe200078e00ff */
[----:B------:R-:W-:Y:S01]  /*2920*/  LOP3.LUT R11, R10, R11, RZ, 0x3c, !PT ;  /* 0x0000000b0a0b7212 */ /* 0x000fe200078e3cff */
[----:B------:R-:W-:-:S04]  /*2930*/  IMAD.SHL.U32 R7, R13, 0x2, RZ ;  /* 0x000000020d077824 */ /* 0x000fc800078e00ff */
[----:B0-----:R-:W-:Y:S01]  /*2940*/  DFMA R4, R4, R2, 5.5511151231257827021e-17 ;  /* 0x3c9000000404742b */ /* 0x001fe20000000002 */
[----:B------:R-:W-:-:S05]  /*2950*/  IMAD.SHL.U32 R6, R11, 0x10, RZ ;  /* 0x000000100b067824 */ /* 0x000fca00078e00ff */
[----:B------:R-:W-:-:S04]  /*2960*/  LOP3.LUT R6, R13, R7, R6, 0x96, !PT ;  /* 0x000000070d067212 */ /* 0x000fc800078e9606 */
[----:B------:R-:W-:Y:S02]  /*2970*/  ISETP.GT.AND P0, PT, R5, 0xfffff, PT ;  /* 0x000fffff0500780c */ /* 0x000fe40003f04270 */
[----:B------:R-:W-:Y:S01]  /*2980*/  LOP3.LUT R7, R6, R11, RZ, 0x3c, !PT ;  /* 0x0000000b06077212 */ /* 0x000fe200078e3cff */
[----:B------:R-:W-:Y:S01]  /*2990*/  IMAD.MOV.U32 R6, RZ, RZ, R4 ;  /* 0x000000ffff067224 */ /* 0x000fe200078e0004 */
[C---:B------:R-:W-:Y:S02]  /*29a0*/  IADD3 R11, PT, PT, R0.reuse, -0x25f88c99, R11 ;  /* 0xda077367000b7810 */ /* 0x040fe40007ffe00b */
[----:B------:R-:W-:Y:S01]  /*29b0*/  IADD3 R8, PT, PT, R0, -0x25f304d4, R7 ;  /* 0xda0cfb2c00087810 */ /* 0x000fe20007ffe007 */
[----:B------:R-:W-:-:S04]  /*29c0*/  IMAD.MOV.U32 R7, RZ, RZ, R5 ;  /* 0x000000ffff077224 */ /* 0x000fc800078e0005 */
[----:B------:R-:W-:Y:S02]  /*29d0*/  IMAD.WIDE.U32 R8, R8, 0x200000, RZ ;  /* 0x0020000008087825 */ /* 0x000fe400078e00ff */
[----:B------:R-:W-:Y:S01]  /*29e0*/  @!P0 DMUL R6, R6, 1.80143985094819840000e+16 ;  /* 0x4350000006068828 */ /* 0x000fe20000000000 */
[----:B------:R-:W-:-:S06]  /*29f0*/  LOP3.LUT R8, R8, R11, RZ, 0x3c, !PT ;  /* 0x0000000b08087212 */ /* 0x000fcc00078e3cff */
[----:B------:R-:W0:Y:S03]  /*2a00*/  I2F.F64.U64 R8, R8 ;  /* 0x0000000800087312 */ /* 0x000e260000301800 */
[----:B------:R-:W-:Y:S02]  /*2a10*/  @!P0 IMAD.MOV.U32 R5, RZ, RZ, R7 ;  /* 0x000000ffff058224 */ /* 0x000fe400078e0007 */
[----:B------:R-:W-:Y:S02]  /*2a20*/  @!P0 IMAD.MOV.U32 R4, RZ, RZ, R6 ;  /* 0x000000ffff048224 */ /* 0x000fe400078e0006 */
[----:B------:R-:W-:-:S05]  /*2a30*/  VIADD R0, R5, 0xffffffff ;  /* 0xffffffff05007836 */ /* 0x000fca0000000000 */
[----:B------:R-:W-:Y:S01]  /*2a40*/  ISETP.GT.U32.AND P1, PT, R0, 0x7feffffe, PT ;  /* 0x7feffffe0000780c */ /* 0x000fe20003f24070 */
[----:B------:R-:W-:Y:S02]  /*2a50*/  IMAD.MOV.U32 R0, RZ, RZ, -0x3ff ;  /* 0xfffffc01ff007424 */ /* 0x000fe400078e00ff */
[----:B------:R-:W-:Y:S01]  /*2a60*/  @!P0 IMAD.MOV.U32 R0, RZ, RZ, -0x435 ;  /* 0xfffffbcbff008424 */ /* 0x000fe200078e00ff */
[----:B0-----:R-:W-:-:S09]  /*2a70*/  DFMA R2, R8, 2.2204460492503130808e-16, R2 ;  /* 0x3cb000000802782b */ /* 0x001fd20000000002 */
[----:B------:R-:W-:Y:S05]  /*2a80*/  @P1 BRA `(.L_x_12) ;  /* 0x0000000400041947 */ /* 0x000fea0003800000 */
[----:B------:R-:W-:Y:S01]  /*2a90*/  LOP3.LUT R6, R5, 0xfffff, RZ, 0xc0, !PT ;  /* 0x000fffff05067812 */ /* 0x000fe200078ec0ff */
[----:B------:R-:W-:Y:S01]  /*2aa0*/  IMAD.MOV.U32 R8, RZ, RZ, RZ ;  /* 0x000000ffff087224 */ /* 0x000fe200078e00ff */
[----:B------:R-:W-:Y:S01]  /*2ab0*/  UMOV UR4, 0x3ae80f1e ;  /* 0x3ae80f1e00047882 */ /* 0x000fe20000000000 */
[----:B------:R-:W-:Y:S01]  /*2ac0*/  IMAD.MOV.U32 R18, RZ, RZ, -0x748574fc ;  /* 0x8b7a8b04ff127424 */ /* 0x000fe200078e00ff */
[----:B------:R-:W-:Y:S01]  /*2ad0*/  LOP3.LUT R7, R6, 0x3ff00000, RZ, 0xfc, !PT ;  /* 0x3ff0000006077812 */ /* 0x000fe200078efcff */
[----:B------:R-:W-:Y:S01]  /*2ae0*/  IMAD.MOV.U32 R6, RZ, RZ, R4 ;  /* 0x000000ffff067224 */ /* 0x000fe200078e0004 */
[----:B------:R-:W-:Y:S01]  /*2af0*/  UMOV UR5, 0x3eb1380b ;  /* 0x3eb1380b00057882 */ /* 0x000fe20000000000 */
[----:B------:R-:W-:Y:S01]  /*2b00*/  IMAD.MOV.U32 R19, RZ, RZ, 0x3ed0ee25 ;  /* 0x3ed0ee25ff137424 */ /* 0x000fe200078e00ff */
[----:B------:R-:W-:Y:S01]  /*2b10*/  ISETP.GE.U32.AND P0, PT, R7, 0x3ff6a09f, PT ;  /* 0x3ff6a09f0700780c */ /* 0x000fe20003f06070 */
[----:B------:R-:W-:Y:S01]  /*2b20*/  IMAD.MOV.U32 R21, RZ, RZ, 0x43300000 ;  /* 0x43300000ff157424 */ /* 0x000fe200078e00ff */
[----:B------:R-:W-:Y:S01]  /*2b30*/  LEA.HI R0, R5, R0, RZ, 0xc ;  /* 0x0000000005007211 */ /* 0x000fe200078f60ff */
[----:B------:R-:W-:Y:S01]  /*2b40*/  UMOV UR8, 0x80000000 ;  /* 0x8000000000087882 */ /* 0x000fe20000000000 */
[----:B------:R-:W-:-:S09]  /*2b50*/  UMOV UR9, 0x43300000 ;  /* 0x4330000000097882 */ /* 0x000fd20000000000 */
[----:B------:R-:W-:Y:S02]  /*2b60*/  @P0 VIADD R9, R7, 0xfff00000 ;  /* 0xfff0000007090836 */ /* 0x000fe40000000000 */
[----:B------:R-:W-:Y:S02]  /*2b70*/  @P0 VIADD R0, R0, 0x1 ;  /* 0x0000000100000836 */ /* 0x000fe40000000000 */
[----:B------:R-:W-:-:S03]  /*2b80*/  @P0 IMAD.MOV.U32 R7, RZ, RZ, R9 ;  /* 0x000000ffff070224 */ /* 0x000fc600078e0009 */
[----:B------:R-:W-:-:S03]  /*2b90*/  LOP3.LUT R20, R0, 0x80000000, RZ, 0x3c, !PT ;  /* 0x8000000000147812 */ /* 0x000fc600078e3cff */
[C---:B------:R-:W-:Y:S02]  /*2ba0*/  DADD R16, R6.reuse, 1 ;  /* 0x3ff0000006107429 */ /* 0x040fe40000000000 */
[----:B------:R-:W-:-:S04]  /*2bb0*/  DADD R6, R6, -1 ;  /* 0xbff0000006067429 */ /* 0x000fc80000000000 */
[----:B------:R-:W0:Y:S02]  /*2bc0*/  MUFU.RCP64H R9, R17 ;  /* 0x0000001100097308 */ /* 0x000e240000001800 */
[----:B0-----:R-:W-:-:S08]  /*2bd0*/  DFMA R10, -R16, R8, 1 ;  /* 0x3ff00000100a742b */ /* 0x001fd00000000108 */
[----:B------:R-:W-:-:S08]  /*2be0*/  DFMA R10, R10, R10, R10 ;  /* 0x0000000a0a0a722b */ /* 0x000fd0000000000a */
[----:B------:R-:W-:-:S08]  /*2bf0*/  DFMA R8, R8, R10, R8 ;  /* 0x0000000a0808722b */ /* 0x000fd00000000008 */
[----:B------:R-:W-:-:S08]  /*2c00*/  DMUL R10, R6, R8 ;  /* 0x00000008060a7228 */ /* 0x000fd00000000000 */
[----:B------:R-:W-:-:S08]  /*2c10*/  DFMA R10, R6, R8, R10 ;  /* 0x00000008060a722b */ /* 0x000fd0000000000a */
[----:B------:R-:W-:Y:S02]  /*2c20*/  DMUL R14, R10, R10 ;  /* 0x0000000a0a0e7228 */ /* 0x000fe40000000000 */
[----:B------:R-:W-:-:S06]  /*2c30*/  DADD R4, R6, -R10 ;  /* 0x0000000006047229 */ /* 0x000fcc000000080a */
[----:B------:R-:W-:Y:S01]  /*2c40*/  DFMA R16, R14, UR4, R18 ;  /* 0x000000040e107c2b */ /* 0x000fe20008000012 */
[----:B------:R-:W-:Y:S01]  /*2c50*/  UMOV UR4, 0x9f02676f ;  /* 0x9f02676f00047882 */ /* 0x000fe20000000000 */
[----:B------:R-:W-:Y:S01]  /*2c60*/  UMOV UR5, 0x3ef3b266 ;  /* 0x3ef3b26600057882 */ /* 0x000fe20000000000 */
[----:B------:R-:W-:Y:S02]  /*2c70*/  DADD R18, R4, R4 ;  /* 0x0000000004127229 */ /* 0x000fe40000000004 */
[----:B------:R-:W-:Y:S01]  /*2c80*/  DADD R4, R20, -UR8 ;  /* 0x8000000814047e29 */ /* 0x000fe20008000000 */
[----:B------:R-:W-:Y:S01]  /*2c90*/  UMOV UR8, 0xfefa39ef ;  /* 0xfefa39ef00087882 */ /* 0x000fe20000000000 */
[----:B------:R-:W-:Y:S01]  /*2ca0*/  UMOV UR9, 0x3fe62e42 ;  /* 0x3fe62e4200097882 */ /* 0x000fe20000000000 */
[----:B------:R-:W-:Y:S01]  /*2cb0*/  DFMA R16, R14, R16, UR4 ;  /* 0x000000040e107e2b */ /* 0x000fe20008000010 */
[----:B------:R-:W-:Y:S01]  /*2cc0*/  UMOV UR4, 0xa9ab0956 ;  /* 0xa9ab095600047882 */ /* 0x000fe20000000000 */
[----:B------:R-:W-:Y:S01]  /*2cd0*/  UMOV UR5, 0x3f1745cb ;  /* 0x3f1745cb00057882 */ /* 0x000fe20000000000 */
[----:B------:R-:W-:-:S02]  /*2ce0*/  DFMA R18, R6, -R10, R18 ;  /* 0x8000000a0612722b */ /* 0x000fc40000000012 */
[----:B------:R-:W-:-:S03]  /*2cf0*/  DFMA R6, R4, UR8, R10 ;  /* 0x0000000804067c2b */ /* 0x000fc6000800000a */
[----:B------:R-:W-:Y:S01]  /*2d00*/  DFMA R16, R14, R16, UR4 ;  /* 0x000000040e107e2b */ /* 0x000fe20008000010 */
[----:B------:R-:W-:Y:S01]  /*2d10*/  UMOV UR4, 0x2d1b5154 ;  /* 0x2d1b515400047882 */ /* 0x000fe20000000000 */
[----:B------:R-:W-:Y:S01]  /*2d20*/  UMOV UR5, 0x3f3c71c7 ;  /* 0x3f3c71c700057882 */ /* 0x000fe20000000000 */
[----:B------:R-:W-:-:S05]  /*2d30*/  DMUL R18, R8, R18 ;  /* 0x0000001208127228 */ /* 0x000fca0000000000 */
[----:B------:R-:W-:Y:S01]  /*2d40*/  DFMA R16, R14, R16, UR4 ;  /* 0x000000040e107e2b */ /* 0x000fe20008000010 */
[----:B------:R-:W-:Y:S01]  /*2d50*/  UMOV UR4, 0x923be72d ;  /* 0x923be72d00047882 */ /* 0x000fe20000000000 */
[----:B------:R-:W-:-:S06]  /*2d60*/  UMOV UR5, 0x3f624924 ;  /* 0x3f62492400057882 */ /* 0x000fcc0000000000 */
        /* <DEDUP_REMOVED lines=8> */
[----:B------:R-:W-:Y:S02]  /*2df0*/  UMOV UR5, 0x3fe62e42 ;  /* 0x3fe62e4200057882 */ /* 0x000fe40000000000 */
[----:B------:R-:W-:Y:S01]  /*2e00*/  DFMA R20, R4, -UR4, R6 ;  /* 0x8000000404147c2b */ /* 0x000fe20008000006 */
[----:B------:R-:W-:Y:S01]  /*2e10*/  UMOV UR4, 0x3b39803f ;  /* 0x3b39803f00047882 */ /* 0x000fe20000000000 */
[----:B------:R-:W-:Y:S02]  /*2e20*/  UMOV UR5, 0x3c7abc9e ;  /* 0x3c7abc9e00057882 */ /* 0x000fe40000000000 */
[----:B------:R-:W-:-:S04]  /*2e30*/  DMUL R16, R14, R16 ;  /* 0x000000100e107228 */ /* 0x000fc80000000000 */
[----:B------:R-:W-:-:S04]  /*2e40*/  DADD R20, -R10, R20 ;  /* 0x000000000a147229 */ /* 0x000fc80000000114 */
[----:B------:R-:W-:-:S08]  /*2e50*/  DFMA R16, R10, R16, R18 ;  /* 0x000000100a10722b */ /* 0x000fd00000000012 */
[----:B------:R-:W-:-:S08]  /*2e60*/  DADD R16, R16, -R20 ;  /* 0x0000000010107229 */ /* 0x000fd00000000814 */
[----:B------:R-:W-:-:S08]  /*2e70*/  DFMA R16, R4, UR4, R16 ;  /* 0x0000000404107c2b */ /* 0x000fd00008000010 */
[----:B------:R-:W-:Y:S01]  /*2e80*/  DADD R8, R6, R16 ;  /* 0x0000000006087229 */ /* 0x000fe20000000010 */
[----:B------:R-:W-:Y:S10]  /*2e90*/  BRA `(.L_x_13) ;  /* 0x0000000000187947 */ /* 0x000ff40003800000 */
.L_x_12:
[----:B------:R-:W-:Y:S01]  /*2ea0*/  IMAD.MOV.U32 R4, RZ, RZ, 0x0 ;  /* 0x00000000ff047424 */ /* 0x000fe200078e00ff */
[----:B------:R-:W-:Y:S01]  /*2eb0*/  LOP3.LUT P0, RZ, R7, 0x7fffffff, RZ, 0xc0, !PT ;  /* 0x7fffffff07ff7812 */ /* 0x000fe2000780c0ff */
[----:B------:R-:W-:-:S06]  /*2ec0*/  IMAD.MOV.U32 R5, RZ, RZ, 0x7ff00000 ;  /* 0x7ff00000ff057424 */ /* 0x000fcc00078e00ff */
[----:B------:R-:W-:-:S10]  /*2ed0*/  DFMA R4, R6, R4, +INF ;  /* 0x7ff000000604742b */ /* 0x000fd40000000004 */
[----:B------:R-:W-:Y:S02]  /*2ee0*/  FSEL R8, R4, RZ, P0 ;  /* 0x000000ff04087208 */ /* 0x000fe40000000000 */
[----:B------:R-:W-:-:S07]  /*2ef0*/  FSEL R9, R5, -QNAN , P0 ;  /* 0xfff0000005097808 */ /* 0x000fce0000000000 */
.L_x_13:
[----:B------:R-:W-:Y:S05]  /*2f00*/  BSYNC.RECONVERGENT B0 ;  /* 0x0000000000007941 */ /* 0x000fea0003800200 */
.L_x_11:
[----:B------:R-:W-:Y:S01]  /*2f10*/  DMUL R8, R8, -2 ;  /* 0xc000000008087828 */ /* 0x000fe20000000000 */
[----:B------:R-:W-:Y:S01]  /*2f20*/  IMAD.MOV.U32 R10, RZ, RZ, 0x0 ;  /* 0x00000000ff0a7424 */ /* 0x000fe200078e00ff */
[----:B------:R-:W-:Y:S01]  /*2f30*/  BSSY.RECONVERGENT B0, `(.L_x_14) ;  /* 0x0000018000007945 */ /* 0x000fe20003800200 */
[----:B------:R-:W-:-:S03]  /*2f40*/  IMAD.MOV.U32 R11, RZ, RZ, 0x3fd80000 ;  /* 0x3fd80000ff0b7424 */ /* 0x000fc600078e00ff */
[----:B------:R-:W0:Y:S04]  /*2f50*/  MUFU.RSQ64H R5, R9 ;  /* 0x0000000900057308 */ /* 0x000e280000001c00 */
[----:B------:R-:W-:-:S05]  /*2f60*/  VIADD R4, R9, 0xfcb00000 ;  /* 0xfcb0000009047836 */ /* 0x000fca0000000000 */
[----:B------:R-:W-:Y:S01]  /*2f70*/  ISETP.GE.U32.AND P0, PT, R4, 0x7ca00000, PT ;  /* 0x7ca000000400780c */ /* 0x000fe20003f06070 */
[----:B0-----:R-:W-:-:S08]  /*2f80*/  DMUL R6, R4, R4 ;  /* 0x0000000404067228 */ /* 0x001fd00000000000 */
[----:B------:R-:W-:-:S08]  /*2f90*/  DFMA R6, R8, -R6, 1 ;  /* 0x3ff000000806742b */ /* 0x000fd00000000806 */
[----:B------:R-:W-:Y:S02]  /*2fa0*/  DFMA R10, R6, R10, 0.5 ;  /* 0x3fe00000060a742b */ /* 0x000fe4000000000a */
[----:B------:R-:W-:-:S08]  /*2fb0*/  DMUL R6, R4, R6 ;  /* 0x0000000604067228 */ /* 0x000fd00000000000 */
[----:B------:R-:W-:-:S08]  /*2fc0*/  DFMA R16, R10, R6, R4 ;  /* 0x000000060a10722b */ /* 0x000fd00000000004 */
[----:B------:R-:W-:Y:S02]  /*2fd0*/  DMUL R14, R8, R16 ;  /* 0x00000010080e7228 */ /* 0x000fe40000000000 */
[----:B------:R-:W-:Y:S02]  /*2fe0*/  VIADD R11, R17, 0xfff00000 ;  /* 0xfff00000110b7836 */ /* 0x000fe40000000000 */
[----:B------:R-:W-:-:S04]  /*2ff0*/  IMAD.MOV.U32 R10, RZ, RZ, R16 ;  /* 0x000000ffff0a7224 */ /* 0x000fc800078e0010 */
[----:B------:R-:W-:-:S08]  /*3000*/  DFMA R18, R14, -R14, R8 ;  /* 0x8000000e0e12722b */ /* 0x000fd00000000008 */
[----:B------:R-:W-:Y:S01]  /*3010*/  DFMA R6, R18, R10, R14 ;  /* 0x0000000a1206722b */ /* 0x000fe2000000000e */
[----:B------:R-:W-:Y:S10]  /*3020*/  @!P0 BRA `(.L_x_15) ;  /* 0x0000000000208947 */ /* 0x000ff40003800000 */
[----:B------:R-:W-:Y:S01]  /*3030*/  IMAD.MOV.U32 R13, RZ, RZ, R8 ;  /* 0x000000ffff0d7224 */ /* 0x000fe200078e0008 */
[----:B------:R-:W-:Y:S01]  /*3040*/  MOV R0, 0x3090 ;  /* 0x0000309000007802 */ /* 0x000fe20000000f00 */
[----:B------:R-:W-:Y:S02]  /*3050*/  IMAD.MOV.U32 R10, RZ, RZ, R18 ;  /* 0x000000ffff0a7224 */ /* 0x000fe400078e0012 */
[----:B------:R-:W-:Y:S02]  /*3060*/  IMAD.MOV.U32 R8, RZ, RZ, R14 ;  /* 0x000000ffff087224 */ /* 0x000fe400078e000e */
[----:B------:R-:W-:-:S07]  /*3070*/  IMAD.MOV.U32 R17, RZ, RZ, R11 ;  /* 0x000000ffff117224 */ /* 0x000fce00078e000b */
[----:B------:R-:W-:Y:S05]  /*3080*/  CALL.REL.NOINC `($__internal_0_$__cuda_sm20_dsqrt_rn_f64_mediumpath_v1) ;  /* 0x0000000800ec7944 */ /* 0x000fea0003c00000 */
[----:B------:R-:W-:Y:S02]  /*3090*/  IMAD.MOV.U32 R6, RZ, RZ, R10 ;  /* 0x000000ffff067224 */ /* 0x000fe400078e000a */
[----:B------:R-:W-:-:S07]  /*30a0*/  IMAD.MOV.U32 R7, RZ, RZ, R11 ;  /* 0x000000ffff077224 */ /* 0x000fce00078e000b */
.L_x_15:
[----:B------:R-:W-:Y:S05]  /*30b0*/  BSYNC.RECONVERGENT B0 ;  /* 0x0000000000007941 */ /* 0x000fea0003800200 */
.L_x_14:
[----:B------:R-:W-:Y:S01]  /*30c0*/  DMUL R24, RZ, R2 ;  /* 0x00000002ff187228 */ /* 0x000fe20000000000 */
[----:B------:R-:W-:Y:S01]  /*30d0*/  IMAD.SHL.U32 R0, R3, 0x2, RZ ;  /* 0x0000000203007824 */ /* 0x000fe200078e00ff */
[----:B------:R-:W-:Y:S01]  /*30e0*/  UMOV UR4, 0x33145c07 ;  /* 0x33145c0700047882 */ /* 0x000fe20000000000 */
[----:B------:R-:W-:Y:S01]  /*30f0*/  UMOV UR5, 0x3ca1a626 ;  /* 0x3ca1a62600057882 */ /* 0x000fe20000000000 */
[----:B------:R-:W-:Y:S01]  /*3100*/  UMOV UR8, 0x20fd8164 ;  /* 0x20fd816400087882 */ /* 0x000fe20000000000 */
[----:B------:R-:W-:Y:S01]  /*3110*/  UMOV UR9, 0x3da8ff83 ;  /* 0x3da8ff8300097882 */ /* 0x000fe20000000000 */
[----:B------:R-:W-:Y:S01]  /*3120*/  ISETP.GT.U32.AND P0, PT, R0, -0x79800000, PT ;  /* 0x868000000000780c */ /* 0x000fe20003f04070 */
[----:B------:R-:W-:Y:S01]  /*3130*/  IMAD.MOV.U32 R8, RZ, RZ, 0x2cb0d246 ;  /* 0x2cb0d246ff087424 */ /* 0x000fe200078e00ff */
[----:B------:R-:W-:Y:S01]  /*3140*/  UMOV UR10, 0xf9785eba ;  /* 0xf9785eba000a7882 */ /* 0x000fe20000000000 */
[----:B------:R-:W-:Y:S01]  /*3150*/  IMAD.MOV.U32 R9, RZ, RZ, 0x3e5ae5f1 ;  /* 0x3e5ae5f1ff097424 */ /* 0x000fe200078e00ff */
[----:B------:R-:W-:Y:S01]  /*3160*/  FSEL R3, R25, R3, P0 ;  /* 0x0000000319037208 */ /* 0x000fe20000000000 */
[----:B------:R-:W-:Y:S01]  /*3170*/  UMOV UR11, 0x3de5db65 ;  /* 0x3de5db65000b7882 */ /* 0x000fe20000000000 */
[----:B------:R-:W-:-:S03]  /*3180*/  FSEL R24, R24, R2, P0 ;  /* 0x0000000218187208 */ /* 0x000fc60000000000 */
[----:B------:R-:W-:Y:S02]  /*3190*/  VIADD R25, R3, 0x100000 ;  /* 0x0010000003197836 */ /* 0x000fe40000000000 */
[----:B------:R-:W-:Y:S02]  /*31a0*/  IMAD.MOV.U32 R2, RZ, RZ, R24 ;  /* 0x000000ffff027224 */ /* 0x000fe400078e0018 */
[----:B------:R-:W0:Y:S08]  /*31b0*/  FRND.F64 R4, R24 ;  /* 0x0000001800047313 */ /* 0x000e300000301800 */
[----:B------:R-:W1:Y:S01]  /*31c0*/  F2I.S64.F64 R24, R24 ;  /* 0x0000001800187311 */ /* 0x000e620000301900 */
[----:B0-----:R-:W-:-:S07]  /*31d0*/  DFMA R4, R4, -0.5, R2 ;  /* 0xbfe000000404782b */ /* 0x001fce0000000002 */
[----:B------:R-:W0:Y:S01]  /*31e0*/  FRND.F64.TRUNC R18, R2 ;  /* 0x0000000200127313 */ /* 0x000e22000030d800 */
[----:B------:R-:W-:Y:S01]  /*31f0*/  DMUL R22, R4, UR4 ;  /* 0x0000000404167c28 */ /* 0x000fe20008000000 */
[----:B------:R-:W-:Y:S01]  /*3200*/  UMOV UR4, 0x54442d18 ;  /* 0x54442d1800047882 */ /* 0x000fe20000000000 */
[----:B------:R-:W-:Y:S01]  /*3210*/  UMOV UR5, 0x400921fb ;  /* 0x400921fb00057882 */ /* 0x000fe20000000000 */
[C---:B-1----:R-:W-:Y:S02]  /*3220*/  LOP3.LUT P1, RZ, R24.reuse, 0x2, RZ, 0xc0, !PT ;  /* 0x0000000218ff7812 */ /* 0x042fe4000782c0ff */
[----:B------:R-:W-:-:S03]  /*3230*/  LOP3.LUT R24, R24, 0x1, RZ, 0xc0, !PT ;  /* 0x0000000118187812 */ /* 0x000fc600078ec0ff */
[----:B------:R-:W-:Y:S01]  /*3240*/  DFMA R22, R4, UR4, R22 ;  /* 0x0000000404167c2b */ /* 0x000fe20008000016 */
[----:B------:R-:W1:Y:S01]  /*3250*/  LDCU UR4, c[0x0][0x39c] ;  /* 0x00007380ff0477ac */ /* 0x000e620008000800 */
[----:B------:R-:W-:Y:S01]  /*3260*/  IMAD.MOV.U32 R4, RZ, RZ, -0x3e107ad8 ;  /* 0xc1ef8528ff047424 */ /* 0x000fe200078e00ff */
[----:B------:R-:W-:Y:S01]  /*3270*/  ISETP.NE.U32.AND P0, PT, R24, 0x1, PT ;  /* 0x000000011800780c */ /* 0x000fe20003f05070 */
[----:B------:R-:W-:Y:S01]  /*3280*/  IMAD.MOV.U32 R5, RZ, RZ, 0x3e21eea7 ;  /* 0x3e21eea7ff057424 */ /* 0x000fe200078e00ff */
[----:B0-----:R-:W-:Y:S02]  /*3290*/  DSETP.NEU.AND P2, PT, R2, R18, PT ;  /* 0x000000120200722a */ /* 0x001fe40003f4d000 */
[----:B------:R-:W-:Y:S01]  /*32a0*/  ISETP.NE.U32.AND.EX P0, PT, RZ, RZ, PT, P0 ;  /* 0x000000ffff00720c */ /* 0x000fe20003f05100 */
[----:B------:R-:W-:-:S08]  /*32b0*/  DMUL R10, R22, R22 ;  /* 0x00000016160a7228 */ /* 0x000fd00000000000 */
[C---:B------:R-:W-:Y:S01]  /*32c0*/  DFMA R4, R10.reuse, -UR8, R4 ;  /* 0x800000080a047c2b */ /* 0x040fe20008000004 */
[----:B------:R-:W-:Y:S01]  /*32d0*/  UMOV UR8, 0x8e06e6d9 ;  /* 0x8e06e6d900087882 */ /* 0x000fe20000000000 */
[----:B------:R-:W-:Y:S01]  /*32e0*/  UMOV UR9, 0x3e927e4f ;  /* 0x3e927e4f00097882 */ /* 0x000fe20000000000 */
[----:B------:R-:W-:Y:S01]  /*32f0*/  DFMA R8, R10, UR10, -R8 ;  /* 0x0000000a0a087c2b */ /* 0x000fe20008000808 */
[----:B------:R-:W-:Y:S01]  /*3300*/  UMOV UR10, 0x69ace392 ;  /* 0x69ace392000a7882 */ /* 0x000fe20000000000 */
[----:B------:R-:W-:-:S03]  /*3310*/  UMOV UR11, 0x3ec71de3 ;  /* 0x3ec71de3000b7882 */ /* 0x000fc60000000000 */
[C---:B------:R-:W-:Y:S01]  /*3320*/  DFMA R4, R10.reuse, R4, -UR8 ;  /* 0x800000080a047e2b */ /* 0x040fe20008000004 */
[----:B------:R-:W-:Y:S01]  /*3330*/  UMOV UR8, 0x19ddbce9 ;  /* 0x19ddbce900087882 */ /* 0x000fe20000000000 */
[----:B------:R-:W-:Y:S01]  /*3340*/  UMOV UR9, 0x3efa01a0 ;  /* 0x3efa01a000097882 */ /* 0x000fe20000000000 */
[C---:B------:R-:W-:Y:S01]  /*3350*/  DFMA R16, R10.reuse, R8, UR10 ;  /* 0x0000000a0a107e2b */ /* 0x040fe20008000008 */
[----:B------:R-:W-:Y:S01]  /*3360*/  UMOV UR10, 0x19db62a1 ;  /* 0x19db62a1000a7882 */ /* 0x000fe20000000000 */
[----:B------:R-:W0:Y:S01]  /*3370*/  LDC.64 R8, c[0x0][0x398] ;  /* 0x0000e600ff087b82 */ /* 0x000e220000000a00 */
[----:B------:R-:W-:Y:S02]  /*3380*/  UMOV UR11, 0x3f2a01a0 ;  /* 0x3f2a01a0000b7882 */ /* 0x000fe40000000000 */
[C---:B------:R-:W-:Y:S01]  /*3390*/  DFMA R14, R10.reuse, R4, UR8 ;  /* 0x000000080a0e7e2b */ /* 0x040fe20008000004 */
[----:B------:R-:W-:Y:S01]  /*33a0*/  UMOV UR8, 0x16c15d47 ;  /* 0x16c15d4700087882 */ /* 0x000fe20000000000 */
[----:B-1----:R-:W1:Y:S01]  /*33b0*/  MUFU.RSQ64H R5, UR4 ;  /* 0x0000000400057d08 */ /* 0x002e620008001c00 */
[----:B------:R-:W-:Y:S01]  /*33c0*/  UMOV UR9, 0x3f56c16c ;  /* 0x3f56c16c00097882 */ /* 0x000fe20000000000 */
[----:B------:R-:W-:Y:S01]  /*33d0*/  UIADD3 UR4, UPT, UPT, UR4, -0x3500000, URZ ;  /* 0xfcb0000004047890 */ /* 0x000fe2000fffe0ff */
[C---:B------:R-:W-:Y:S01]  /*33e0*/  DFMA R16, R10.reuse, R16, -UR10 ;  /* 0x8000000a0a107e2b */ /* 0x040fe20008000010 */
[----:B------:R-:W-:Y:S01]  /*33f0*/  UMOV UR10, 0x11110818 ;  /* 0x11110818000a7882 */ /* 0x000fe20000000000 */
[----:B------:R-:W-:Y:S01]  /*3400*/  UMOV UR11, 0x3f811111 ;  /* 0x3f811111000b7882 */ /* 0x000fe20000000000 */
[C---:B------:R-:W-:Y:S01]  /*3410*/  DFMA R14, R10.reuse, R14, -UR8 ;  /* 0x800000080a0e7e2b */ /* 0x040fe2000800000e */
[----:B------:R-:W-:Y:S01]  /*3420*/  UMOV UR8, 0x55555551 ;  /* 0x5555555100087882 */ /* 0x000fe20000000000 */
[----:B------:R-:W-:Y:S01]  /*3430*/  IMAD.U32 R4, RZ, RZ, UR4 ;  /* 0x00000004ff047e24 */ /* 0x000fe2000f8e00ff */
[----:B------:R-:W-:Y:S01]  /*3440*/  UMOV UR9, 0x3fa55555 ;  /* 0x3fa5555500097882 */ /* 0x000fe20000000000 */
[----:B------:R-:W-:Y:S01]  /*3450*/  UISETP.GE.U32.AND UP0, UPT, UR4, 0x7ca00000, UPT ;  /* 0x7ca000000400788c */ /* 0x000fe2000bf06070 */
[----:B------:R-:W-:-:S03]  /*3460*/  DFMA R16, R10, R16, UR10 ;  /* 0x0000000a0a107e2b */ /* 0x000fc60008000010 */
[----:B------:R-:W-:Y:S01]  /*3470*/  DFMA R14, R10, R14, UR8 ;  /* 0x000000080a0e7e2b */ /* 0x000fe2000800000e */
[----:B------:R-:W-:Y:S01]  /*3480*/  UMOV UR8, 0x55555554 ;  /* 0x5555555400087882 */ /* 0x000fe20000000000 */
[----:B------:R-:W-:Y:S01]  /*3490*/  UMOV UR9, 0x3fc55555 ;  /* 0x3fc5555500097882 */ /* 0x000fe20000000000 */
[----:B-1----:R-:W-:Y:S02]  /*34a0*/  DMUL R20, R4, R4 ;  /* 0x0000000404147228 */ /* 0x002fe40000000000 */
[C---:B------:R-:W-:Y:S01]  /*34b0*/  DFMA R26, R10.reuse, R16, -UR8 ;  /* 0x800000080a1a7e2b */ /* 0x040fe20008000010 */
[----:B------:R-:W-:Y:S02]  /*34c0*/  IMAD.MOV.U32 R16, RZ, RZ, 0x0 ;  /* 0x00000000ff107424 */ /* 0x000fe400078e00ff */
[----:B------:R-:W-:Y:S01]  /*34d0*/  DFMA R14, R10, R14, -0.5 ;  /* 0xbfe000000a0e742b */ /* 0x000fe2000000000e */
[----:B------:R-:W-:Y:S02]  /*34e0*/  IMAD.MOV.U32 R17, RZ, RZ, 0x3fd80000 ;  /* 0x3fd80000ff117424 */ /* 0x000fe400078e00ff */
[----:B0-----:R-:W-:-:S02]  /*34f0*/  DFMA R20, -R20, R8, 1 ;  /* 0x3ff000001414742b */ /* 0x001fc40000000108 */
[----:B------:R-:W-:-:S03]  /*3500*/  DFMA R26, R10, R26, RZ ;  /* 0x0000001a0a1a722b */ /* 0x000fc600000000ff */
[----:B------:R-:W-:Y:S02]  /*3510*/  DFMA R10, R10, R14, 1 ;  /* 0x3ff000000a0a742b */ /* 0x000fe4000000000e */
[----:B------:R-:W0:Y:S01]  /*3520*/  LDC.64 R14, c[0x0][0x3a8] ;  /* 0x0000ea00ff0e7b82 */ /* 0x000e220000000a00 */
[----:B------:R-:W-:Y:S02]  /*3530*/  DFMA R16, R20, R16, 0.5 ;  /* 0x3fe000001410742b */ /* 0x000fe40000000010 */
[----:B------:R-:W-:Y:S02]  /*3540*/  DMUL R20, R4, R20 ;  /* 0x0000001404147228 */ /* 0x000fe40000000000 */
[----:B------:R-:W-:-:S03]  /*3550*/  DFMA R26, R22, R26, R22 ;  /* 0x0000001a161a722b */ /* 0x000fc60000000016 */
[----:B------:R-:W1:Y:S03]  /*3560*/  LDC.64 R22, c[0x0][0x3a0] ;  /* 0x0000e800ff167b82 */ /* 0x000e660000000a00 */
[----:B------:R-:W-:Y:S02]  /*3570*/  DFMA R16, R16, R20, R4 ;  /* 0x000000141010722b */ /* 0x000fe40000000004 */
[----:B------:R-:W-:Y:S02]  /*3580*/  DMUL R4, RZ, R2 ;  /* 0x00000002ff047228 */ /* 0x000fe40000000000 */
[----:B------:R-:W-:Y:S02]  /*3590*/  FSEL R13, R11, R27, !P0 ;  /* 0x0000001b0b0d7208 */ /* 0x000fe40004000000 */
[----:B------:R-:W-:Y:S02]  /*35a0*/  FSEL R19, R10, R26, !P0 ;  /* 0x0000001a0a137208 */ /* 0x000fe40004000000 */
[----:B------:R-:W-:Y:S01]  /*35b0*/  DMUL R2, R16, R8 ;  /* 0x0000000810027228 */ /* 0x000fe20000000000 */
[----:B------:R-:W-:-:S03]  /*35c0*/  @P1 LOP3.LUT R13, R13, 0x80000000, RZ, 0x3c, !PT ;  /* 0x800000000d0d1812 */ /* 0x000fc600078e3cff */
[----:B------:R-:W-:Y:S01]  /*35d0*/  FSEL R18, R4, R19, !P2 ;  /* 0x0000001304127208 */ /* 0x000fe20005000000 */
[----:B0-----:R-:W-:Y:S01]  /*35e0*/  DMUL R10, R14, -0.5 ;  /* 0xbfe000000e0a7828 */ /* 0x001fe20000000000 */
[----:B------:R-:W-:Y:S01]  /*35f0*/  FSEL R19, R5, R13, !P2 ;  /* 0x0000000d05137208 */ /* 0x000fe20005000000 */
[----:B------:R-:W-:Y:S01]  /*3600*/  VIADD R5, R17, 0xfff00000 ;  /* 0xfff0000011057836 */ /* 0x000fe20000000000 */
[----:B------:R-:W-:Y:S01]  /*3610*/  DFMA R8, R2, -R2, R8 ;  /* 0x800000020208722b */ /* 0x000fe20000000008 */
[----:B------:R-:W-:-:S03]  /*3620*/  IMAD.MOV.U32 R4, RZ, RZ, R16 ;  /* 0x000000ffff047224 */ /* 0x000fc600078e0010 */
[----:B------:R-:W-:Y:S02]  /*3630*/  DMUL R6, R6, R18 ;  /* 0x0000001206067228 */ /* 0x000fe40000000000 */
[----:B-1----:R-:W-:Y:S02]  /*3640*/  DFMA R22, R10, R14, R22 ;  /* 0x0000000e0a16722b */ /* 0x002fe40000000016 */
[----:B------:R-:W-:Y:S01]  /*3650*/  DFMA R10, R8, R4, R2 ;  /* 0x00000004080a722b */ /* 0x000fe20000000002 */
[----:B------:R-:W-:Y:S10]  /*3660*/  BRA.U !UP0, `(.L_x_16) ;  /* 0x00000001082c7547 */ /* 0x000ff4000b800000 */
[----:B------:R-:W0:Y:S01]  /*3670*/  LDCU.64 UR8, c[0x0][0x398] ;  /* 0x00007300ff0877ac */ /* 0x000e220008000a00 */
[----:B------:R-:W-:Y:S01]  /*3680*/  IMAD.MOV.U32 R10, RZ, RZ, R8 ;  /* 0x000000ffff0a7224 */ /* 0x000fe200078e0008 */
[----:B------:R-:W-:Y:S01]  /*3690*/  MOV R0, 0x3720 ;  /* 0x0000372000007802 */ /* 0x000fe20000000f00 */
[----:B------:R-:W-:Y:S02]  /*36a0*/  IMAD.MOV.U32 R19, RZ, RZ, R9 ;  /* 0x000000ffff137224 */ /* 0x000fe400078e0009 */
[----:B------:R-:W-:Y:S02]  /*36b0*/  IMAD.MOV.U32 R8, RZ, RZ, R2 ;  /* 0x000000ffff087224 */ /* 0x000fe400078e0002 */
[----:B------:R-:W-:Y:S02]  /*36c0*/  IMAD.MOV.U32 R15, RZ, RZ, R3 ;  /* 0x000000ffff0f7224 */ /* 0x000fe400078e0003 */
[----:B------:R-:W-:Y:S02]  /*36d0*/  IMAD.MOV.U32 R17, RZ, RZ, R5 ;  /* 0x000000ffff117224 */ /* 0x000fe400078e0005 */
[----:B------:R-:W-:-:S02]  /*36e0*/  IMAD.U32 R4, RZ, RZ, UR4 ;  /* 0x00000004ff047e24 */ /* 0x000fc4000f8e00ff */
[----:B0-----:R-:W-:Y:S02]  /*36f0*/  IMAD.U32 R13, RZ, RZ, UR8 ;  /* 0x00000008ff0d7e24 */ /* 0x001fe4000f8e00ff */
[----:B------:R-:W-:-:S07]  /*3700*/  IMAD.U32 R9, RZ, RZ, UR9 ;  /* 0x00000009ff097e24 */ /* 0x000fce000f8e00ff */
[----:B------:R-:W-:Y:S05]  /*3710*/  CALL.REL.NOINC `($__internal_0_$__cuda_sm20_dsqrt_rn_f64_mediumpath_v1) ;  /* 0x0000000400487944 */ /* 0x000fea0003c00000 */
.L_x_16:
[----:B------:R-:W0:Y:S01]  /*3720*/  LDCU.64 UR4, c[0x0][0x3a8] ;  /* 0x00007500ff0477ac */ /* 0x000e220008000a00 */
[----:B------:R-:W-:Y:S01]  /*3730*/  IMAD.MOV.U32 R2, RZ, RZ, 0x652b82fe ;  /* 0x652b82feff027424 */ /* 0x000fe200078e00ff */
[----:B------:R-:W1:Y:S01]  /*3740*/  LDC.64 R8, c[0x0][0x390] ;  /* 0x0000e400ff087b82 */ /* 0x000e620000000a00 */
[----:B------:R-:W-:Y:S01]  /*3750*/  IMAD.MOV.U32 R3, RZ, RZ, 0x3ff71547 ;  /* 0x3ff71547ff037424 */ /* 0x000fe200078e00ff */
[----:B------:R-:W2:Y:S01]  /*3760*/  LDCU.64 UR8, c[0x0][0x398] ;  /* 0x00007300ff0877ac */ /* 0x000ea20008000a00 */
[----:B------:R-:W-:Y:S01]  /*3770*/  BSSY.RECONVERGENT B0, `(.L_x_17) ;  /* 0x000003c000007945 */ /* 0x000fe20003800200 */
[----:B0-----:R-:W-:Y:S01]  /*3780*/  DMUL R10, R10, UR4 ;  /* 0x000000040a0a7c28 */ /* 0x001fe20008000000 */
[----:B------:R-:W-:Y:S01]  /*3790*/  UMOV UR4, 0xfefa39ef ;  /* 0xfefa39ef00047882 */ /* 0x000fe20000000000 */
[----:B------:R-:W-:-:S06]  /*37a0*/  UMOV UR5, 0x3fe62e42 ;  /* 0x3fe62e4200057882 */ /* 0x000fcc0000000000 */
[----:B------:R-:W-:-:S08]  /*37b0*/  DMUL R6, R6, R10 ;  /* 0x0000000a06067228 */ /* 0x000fd00000000000 */
[----:B--2---:R-:W-:-:S08]  /*37c0*/  DFMA R22, R22, UR8, R6 ;  /* 0x0000000816167c2b */ /* 0x004fd00008000006 */
[----:B------:R-:W-:Y:S02]  /*37d0*/  DFMA R2, R22, R2, 6.75539944105574400000e+15 ;  /* 0x433800001602742b */ /* 0x000fe40000000002 */
[----:B------:R-:W-:-:S06]  /*37e0*/  FSETP.GEU.AND P0, PT, |R23|, 4.1917929649353027344, PT ;  /* 0x4086232b1700780b */ /* 0x000fcc0003f0e200 */
[----:B------:R-:W-:-:S08]  /*37f0*/  DADD R4, R2, -6.75539944105574400000e+15 ;  /* 0xc338000002047429 */ /* 0x000fd00000000000 */
[----:B------:R-:W-:Y:S01]  /*3800*/  DFMA R6, R4, -UR4, R22 ;  /* 0x8000000404067c2b */ /* 0x000fe20008000016 */
[----:B------:R-:W-:Y:S01]  /*3810*/  UMOV UR4, 0x3b39803f ;  /* 0x3b39803f00047882 */ /* 0x000fe20000000000 */
[----:B------:R-:W-:-:S06]  /*3820*/  UMOV UR5, 0x3c7abc9e ;  /* 0x3c7abc9e00057882 */ /* 0x000fcc0000000000 */
[----:B------:R-:W-:Y:S01]  /*3830*/  DFMA R4, R4, -UR4, R6 ;  /* 0x8000000404047c2b */ /* 0x000fe20008000006 */
[----:B------:R-:W-:Y:S01]  /*3840*/  UMOV UR4, 0x69ce2bdf ;  /* 0x69ce2bdf00047882 */ /* 0x000fe20000000000 */
[----:B------:R-:W-:Y:S01]  /*3850*/  IMAD.MOV.U32 R6, RZ, RZ, -0x35dec16 ;  /* 0xfca213eaff067424 */ /* 0x000fe200078e00ff */
[----:B------:R-:W-:Y:S01]  /*3860*/  UMOV UR5, 0x3e5ade15 ;  /* 0x3e5ade1500057882 */ /* 0x000fe20000000000 */
[----:B------:R-:W-:-:S06]  /*3870*/  IMAD.MOV.U32 R7, RZ, RZ, 0x3e928af3 ;  /* 0x3e928af3ff077424 */ /* 0x000fcc00078e00ff */
[----:B------:R-:W-:Y:S01]  /*3880*/  DFMA R6, R4, UR4, R6 ;  /* 0x0000000404067c2b */ /* 0x000fe20008000006 */
        /* <DEDUP_REMOVED lines=23> */
[----:B------:R-:W-:-:S08]  /*3a00*/  DFMA R6, R4, R6, UR4 ;  /* 0x0000000404067e2b */ /* 0x000fd00008000006 */
[----:B------:R-:W-:-:S08]  /*3a10*/  DFMA R6, R4, R6, 1 ;  /* 0x3ff000000406742b */ /* 0x000fd00000000006 */
[----:B------:R-:W-:-:S10]  /*3a20*/  DFMA R6, R4, R6, 1 ;  /* 0x3ff000000406742b */ /* 0x000fd40000000006 */
[----:B------:R-:W-:Y:S02]  /*3a30*/  IMAD R5, R2, 0x100000, R7 ;  /* 0x0010000002057824 */ /* 0x000fe400078e0207 */
[----:B------:R-:W-:Y:S01]  /*3a40*/  IMAD.MOV.U32 R4, RZ, RZ, R6 ;  /* 0x000000ffff047224 */ /* 0x000fe200078e0006 */
[----:B-1----:R-:W-:Y:S06]  /*3a50*/  @!P0 BRA `(.L_x_18) ;  /* 0x0000000000348947 */ /* 0x002fec0003800000 */
[----:B------:R-:W-:Y:S01]  /*3a60*/  FSETP.GEU.AND P1, PT, |R23|, 4.2275390625, PT ;  /* 0x408748001700780b */ /* 0x000fe20003f2e200 */
[C---:B------:R-:W-:Y:S02]  /*3a70*/  DADD R4, R22.reuse, +INF ;  /* 0x7ff0000016047429 */ /* 0x040fe40000000000 */
[----:B------:R-:W-:-:S08]  /*3a80*/  DSETP.GEU.AND P0, PT, R22, RZ, PT ;  /* 0x000000ff1600722a */ /* 0x000fd00003f0e000 */
[----:B------:R-:W-:Y:S02]  /*3a90*/  FSEL R4, R4, RZ, P0 ;  /* 0x000000ff04047208 */ /* 0x000fe40000000000 */
[----:B------:R-:W-:Y:S02]  /*3aa0*/  @!P1 LEA.HI R0, R2, R2, RZ, 0x1 ;  /* 0x0000000202009211 */ /* 0x000fe400078f08ff */
[----:B------:R-:W-:Y:S02]  /*3ab0*/  FSEL R5, R5, RZ, P0 ;  /* 0x000000ff05057208 */ /* 0x000fe40000000000 */
[----:B------:R-:W-:-:S05]  /*3ac0*/  @!P1 SHF.R.S32.HI R3, RZ, 0x1, R0 ;  /* 0x00000001ff039819 */ /* 0x000fca0000011400 */
[----:B------:R-:W-:Y:S02]  /*3ad0*/  @!P1 IMAD.IADD R2, R2, 0x1, -R3 ;  /* 0x0000000102029824 */ /* 0x000fe400078e0a03 */
[----:B------:R-:W-:-:S03]  /*3ae0*/  @!P1 IMAD R3, R3, 0x100000, R7 ;  /* 0x0010000003039824 */ /* 0x000fc600078e0207 */
[----:B------:R-:W-:Y:S01]  /*3af0*/  @!P1 LEA R7, R2, 0x3ff00000, 0x14 ;  /* 0x3ff0000002079811 */ /* 0x000fe200078ea0ff */
[----:B------:R-:W-:Y:S02]  /*3b00*/  @!P1 IMAD.MOV.U32 R2, RZ, RZ, R6 ;  /* 0x000000ffff029224 */ /* 0x000fe400078e0006 */
[----:B------:R-:W-:-:S06]  /*3b10*/  @!P1 IMAD.MOV.U32 R6, RZ, RZ, RZ ;  /* 0x000000ffff069224 */ /* 0x000fcc00078e00ff */
[----:B------:R-:W-:-:S11]  /*3b20*/  @!P1 DMUL R4, R2, R6 ;  /* 0x0000000602049228 */ /* 0x000fd60000000000 */
.L_x_18:
[----:B------:R-:W-:Y:S05]  /*3b30*/  BSYNC.RECONVERGENT B0 ;  /* 0x0000000000007941 */ /* 0x000fea0003800200 */
.L_x_17:
[----:B------:R-:W0:Y:S01]  /*3b40*/  LDCU.64 UR4, c[0x0][0x388] ;  /* 0x00007100ff0477ac */ /* 0x000e220008000a00 */
[----:B------:R-:W-:Y:S01]  /*3b50*/  SHF.R.S32.HI R3, RZ, 0x1f, R12 ;  /* 0x0000001fff037819 */ /* 0x000fe2000001140c */
[----:B------:R-:W-:Y:S01]  /*3b60*/  IMAD.MOV.U32 R0, RZ, RZ, RZ ;  /* 0x000000ffff007224 */ /* 0x000fe200078e00ff */
[----:B------:R-:W1:Y:S01]  /*3b70*/  LDCU.64 UR8, c[0x0][0x380] ;  /* 0x00007000ff0877ac */ /* 0x000e620008000a00 */
[----:B------:R-:W-:Y:S01]  /*3b80*/  IMAD.MOV.U32 R2, RZ, RZ, RZ ;  /* 0x000000ffff027224 */ /* 0x000fe200078e00ff */
[----:B0-----:R-:W-:Y:S01]  /*3b90*/  DFMA R4, R4, UR4, -R8 ;  /* 0x0000000404047c2b */ /* 0x001fe20008000808 */
[----:B-1----:R-:W-:-:S07]  /*3ba0*/  LEA R6, P0, R12, UR8, 0x3 ;  /* 0x000000080c067c11 */ /* 0x002fce000f8018ff */
[----:B------:R-:W-:Y:S01]  /*3bb0*/  DSETP.MAX.AND P1, P2, RZ, R4, PT ;  /* 0x00000004ff00722a */ /* 0x000fe20003a2f000 */
[----:B------:R-:W-:Y:S01]  /*3bc0*/  LEA.HI.X R7, R12, UR9, R3, 0x3, P0 ;  /* 0x000000090c077c11 */ /* 0x000fe200080f1c03 */
[----:B------:R-:W-:-:S04]  /*3bd0*/  IMAD.MOV.U32 R3, RZ, RZ, R5 ;  /* 0x000000ffff037224 */ /* 0x000fc800078e0005 */
[----:B------:R-:W-:Y:S02]  /*3be0*/  SEL R2, R2, R4, P1 ;  /* 0x0000000402027207 */ /* 0x000fe40000800000 */
[----:B------:R-:W-:-:S06]  /*3bf0*/  FSEL R9, R0, R3, P1 ;  /* 0x0000000300097208 */ /* 0x000fcc0000800000 */
[----:B------:R-:W-:-:S05]  /*3c00*/  @P2 LOP3.LUT R9, R3, 0x80000, RZ, 0xfc, !PT ;  /* 0x0008000003092812 */ /* 0x000fca00078efcff */
[----:B------:R-:W-:-:S05]  /*3c10*/  IMAD.MOV.U32 R3, RZ, RZ, R9 ;  /* 0x000000ffff037224 */ /* 0x000fca00078e0009 */
[----:B------:R-:W-:Y:S01]  /*3c20*/  STG.E.64 desc[UR6][R6.64], R2 ;  /* 0x0000000206007986 */ /* 0x000fe2000c101b06 */
[----:B------:R-:W-:Y:S05]  /*3c30*/  EXIT ;  /* 0x000000000000794d */ /* 0x000fea0003800000 */
        .weak           $__internal_0_$__cuda_sm20_dsqrt_rn_f64_mediumpath_v1
        .type           $__internal_0_$__cuda_sm20_dsqrt_rn_f64_mediumpath_v1,@function
        .size           $__internal_0_$__cuda_sm20_dsqrt_rn_f64_mediumpath_v1,(.L_x_24 - $__internal_0_$__cuda_sm20_dsqrt_rn_f64_mediumpath_v1)
$__internal_0_$__cuda_sm20_dsqrt_rn_f64_mediumpath_v1:
[----:B------:R-:W-:Y:S01]  /*3c40*/  ISETP.GE.U32.AND P0, PT, R4, -0x3400000, PT ;  /* 0xfcc000000400780c */ /* 0x000fe20003f06070 */
[----:B------:R-:W-:Y:S01]  /*3c50*/  BSSY.RECONVERGENT B1, `(.L_x_19) ;  /* 0x0000027000017945 */ /* 0x000fe20003800200 */
[----:B------:R-:W-:Y:S02]  /*3c60*/  IMAD.MOV.U32 R5, RZ, RZ, R9 ;  /* 0x000000ffff057224 */ /* 0x000fe400078e0009 */
[----:B------:R-:W-:Y:S02]  /*3c70*/  IMAD.MOV.U32 R4, RZ, RZ, R13 ;  /* 0x000000ffff047224 */ /* 0x000fe400078e000d */
[----:B------:R-:W-:Y:S02]  /*3c80*/  IMAD.MOV.U32 R11, RZ, RZ, R19 ;  /* 0x000000ffff0b7224 */ /* 0x000fe400078e0013 */
[----:B------:R-:W-:-:S05]  /*3c90*/  IMAD.MOV.U32 R9, RZ, RZ, R15 ;  /* 0x000000ffff097224 */ /* 0x000fca00078e000f */
[----:B------:R-:W-:Y:S05]  /*3ca0*/  @!P0 BRA `(.L_x_20) ;  /* 0x0000000000208947 */ /* 0x000fea0003800000 */
[----:B------:R-:W-:-:S10]  /*3cb0*/  DFMA.RM R8, R10, R16, R8 ;  /* 0x000000100a08722b */ /* 0x000fd40000004008 */
[----:B------:R-:W-:-:S05]  /*3cc0*/  IADD3 R10, P0, PT, R8, 0x1, RZ ;  /* 0x00000001080a7810 */ /* 0x000fca0007f1e0ff */
[----:B------:R-:W-:-:S06]  /*3cd0*/  IMAD.X R11, RZ, RZ, R9, P0 ;  /* 0x000000ffff0b7224 */ /* 0x000fcc00000e0609 */
[----:B------:R-:W-:-:S08]  /*3ce0*/  DFMA.RP R4, -R8, R10, R4 ;  /* 0x0000000a0804722b */ /* 0x000fd00000008104 */
[----:B------:R-:W-:-:S06]  /*3cf0*/  DSETP.GT.AND P0, PT, R4, RZ, PT ;  /* 0x000000ff0400722a */ /* 0x000fcc0003f04000 */
[----:B------:R-:W-:Y:S02]  /*3d00*/  FSEL R8, R10, R8, P0 ;  /* 0x000000080a087208 */ /* 0x000fe40000000000 */
[----:B------:R-:W-:Y:S01]  /*3d10*/  FSEL R9, R11, R9, P0 ;  /* 0x000000090b097208 */ /* 0x000fe20000000000 */
[----:B------:R-:W-:Y:S06]  /*3d20*/  BRA `(.L_x_21) ;  /* 0x0000000000647947 */ /* 0x000fec0003800000 */
.L_x_20:
[----:B------:R-:W-:-:S14]  /*3d30*/  DSETP.NE.AND P0, PT, R4, RZ, PT ;  /* 0x000000ff0400722a */ /* 0x000fdc0003f05000 */
[----:B------:R-:W-:Y:S05]  /*3d40*/  @!P0 BRA `(.L_x_22) ;  /* 0x0000000000588947 */ /* 0x000fea0003800000 */
[----:B------:R-:W-:-:S13]  /*3d50*/  ISETP.GE.AND P0, PT, R5, RZ, PT ;  /* 0x000000ff0500720c */ /* 0x000fda0003f06270 */
[----:B------:R-:W-:Y:S02]  /*3d60*/  @!P0 IMAD.MOV.U32 R8, RZ, RZ, 0x0 ;  /* 0x00000000ff088424 */ /* 0x000fe400078e00ff */
[----:B------:R-:W-:Y:S01]  /*3d70*/  @!P0 IMAD.MOV.U32 R9, RZ, RZ, -0x80000 ;  /* 0xfff80000ff098424 */ /* 0x000fe200078e00ff */
[----:B------:R-:W-:Y:S06]  /*3d80*/  @!P0 BRA `(.L_x_21) ;  /* 0x00000000004c8947 */ /* 0x000fec0003800000 */
[----:B------:R-:W-:-:S13]  /*3d90*/  ISETP.GT.AND P0, PT, R5, 0x7fefffff, PT ;  /* 0x7fefffff0500780c */ /* 0x000fda0003f04270 */
[----:B------:R-:W-:Y:S05]  /*3da0*/  @P0 BRA `(.L_x_22) ;  /* 0x0000000000400947 */ /* 0x000fea0003800000 */
[----:B------:R-:W-:Y:S01]  /*3db0*/  DMUL R4, R4, 8.11296384146066816958e+31 ;  /* 0x4690000004047828 */ /* 0x000fe20000000000 */
[----:B------:R-:W-:Y:S02]  /*3dc0*/  IMAD.MOV.U32 R8, RZ, RZ, RZ ;  /* 0x000000ffff087224 */ /* 0x000fe400078e00ff */
[----:B------:R-:W-:Y:S02]  /*3dd0*/  IMAD.MOV.U32 R14, RZ, RZ, 0x0 ;  /* 0x00000000ff0e7424 */ /* 0x000fe400078e00ff */
[----:B------:R-:W-:Y:S01]  /*3de0*/  IMAD.MOV.U32 R15, RZ, RZ, 0x3fd80000 ;  /* 0x3fd80000ff0f7424 */ /* 0x000fe200078e00ff */
[----:B------:R-:W0:Y:S02]  /*3df0*/  MUFU.RSQ64H R9, R5 ;  /* 0x0000000500097308 */ /* 0x000e240000001c00 */
[----:B0-----:R-:W-:-:S08]  /*3e00*/  DMUL R10, R8, R8 ;  /* 0x00000008080a7228 */ /* 0x001fd00000000000 */
[----:B------:R-:W-:-:S08]  /*3e10*/  DFMA R10, R4, -R10, 1 ;  /* 0x3ff00000040a742b */ /* 0x000fd0000000080a */
[----:B------:R-:W-:Y:S02]  /*3e20*/  DFMA R14, R10, R14, 0.5 ;  /* 0x3fe000000a0e742b */ /* 0x000fe4000000000e */
[----:B------:R-:W-:-:S08]  /*3e30*/  DMUL R10, R8, R10 ;  /* 0x0000000a080a7228 */ /* 0x000fd00000000000 */
[----:B------:R-:W-:-:S08]  /*3e40*/  DFMA R10, R14, R10, R8 ;  /* 0x0000000a0e0a722b */ /* 0x000fd00000000008 */
[----:B------:R-:W-:Y:S02]  /*3e50*/  DMUL R8, R4, R10 ;  /* 0x0000000a04087228 */ /* 0x000fe40000000000 */
[----:B------:R-:W-:-:S06]  /*3e60*/  VIADD R11, R11, 0xfff00000 ;  /* 0xfff000000b0b7836 */ /* 0x000fcc0000000000 */
[----:B------:R-:W-:-:S08]  /*3e70*/  DFMA R14, R8, -R8, R4 ;  /* 0x80000008080e722b */ /* 0x000fd00000000004 */
[----:B------:R-:W-:-:S10]  /*3e80*/  DFMA R8, R10, R14, R8 ;  /* 0x0000000e0a08722b */ /* 0x000fd40000000008 */
[----:B------:R-:W-:Y:S01]  /*3e90*/  VIADD R9, R9, 0xfcb00000 ;  /* 0xfcb0000009097836 */ /* 0x000fe20000000000 */
[----:B------:R-:W-:Y:S06]  /*3ea0*/  BRA `(.L_x_21) ;  /* 0x0000000000047947 */ /* 0x000fec0003800000 */
.L_x_22:
[----:B------:R-:W-:-:S11]  /*3eb0*/  DADD R8, R4, R4 ;  /* 0x0000000004087229 */ /* 0x000fd60000000004 */
.L_x_21:
[----:B------:R-:W-:Y:S05]  /*3ec0*/  BSYNC.RECONVERGENT B1 ;  /* 0x0000000000017941 */ /* 0x000fea0003800200 */
.L_x_19:
[----:B------:R-:W-:Y:S02]  /*3ed0*/  IMAD.MOV.U32 R4, RZ, RZ, R0 ;  /* 0x000000ffff047224 */ /* 0x000fe400078e0000 */
[----:B------:R-:W-:Y:S02]  /*3ee0*/  IMAD.MOV.U32 R5, RZ, RZ, 0x0 ;  /* 0x00000000ff057424 */ /* 0x000fe400078e00ff */
[----:B------:R-:W-:Y:S02]  /*3ef0*/  IMAD.MOV.U32 R10, RZ, RZ, R8 ;  /* 0x000000ffff0a7224 */ /* 0x000fe400078e0008 */
[----:B------:R-:W-:Y:S01]  /*3f00*/  IMAD.MOV.U32 R11, RZ, RZ, R9 ;  /* 0x000000ffff0b7224 */ /* 0x000fe200078e0009 */
[----:B------:R-:W-:Y:S06]  /*3f10*/  RET.REL.NODEC R4 `(_Z19monte_carlo_eu_callPddddddji) ;  /* 0xffffffc004387950 */ /* 0x000fec0003c3ffff */
.L_x_23:
[----:B------:R-:W-:-:S00]  /*3f20*/  BRA `(.L_x_23) ;  /* 0xfffffffc00fc7947 */ /* 0x000fc0000383ffff */
[----:B------:R-:W-:-:S00]  /*3f30*/  NOP ;  /* 0x0000000000007918 */ /* 0x000fc00000000000 */
        /* <DEDUP_REMOVED lines=12> */
.L_x_24:


//--------------------- .nv.global.init           --------------------------
	.section	.nv.global.init,"aw",@progbits
	.align	4
.nv.global.init:
	.type		mrg32k3aM1SubSeq,@object
	.size		mrg32k3aM1SubSeq,(mrg32k3aM2SubSeq - mrg32k3aM1SubSeq)
mrg32k3aM1SubSeq:
        /*0000*/ 	.byte	0x0b, 0xcc, 0xee, 0x04, 0x73, 0x29, 0x8b, 0x6f, 0xf6, 0x53, 0x03, 0xf6, 0x23, 0xf6, 0xea, 0xda
        /* <DEDUP_REMOVED lines=125> */
	.type		mrg32k3aM2SubSeq,@object
	.size		mrg32k3aM2SubSeq,(mrg32k3aM1 - mrg32k3aM2SubSeq)
mrg32k3aM2SubSeq:
        /* <DEDUP_REMOVED lines=126> */
	.type		mrg32k3aM1,@object
	.size		mrg32k3aM1,(mrg32k3aM1Seq - mrg32k3aM1)
mrg32k3aM1:
        /* <DEDUP_REMOVED lines=144> */
	.type		mrg32k3aM1Seq,@object
	.size		mrg32k3aM1Seq,(mrg32k3aM2 - mrg32k3aM1Seq)
mrg32k3aM1Seq:
        /* <DEDUP_REMOVED lines=144> */
	.type		mrg32k3aM2,@object
	.size		mrg32k3aM2,(mrg32k3aM2Seq - mrg32k3aM2)
mrg32k3aM2:
        /* <DEDUP_REMOVED lines=144> */
	.type		mrg32k3aM2Seq,@object
	.size		mrg32k3aM2Seq,(precalc_xorwow_matrix - mrg32k3aM2Seq)
mrg32k3aM2Seq:
        /* <DEDUP_REMOVED lines=144> */
	.type		precalc_xorwow_matrix,@object
	.size		precalc_xorwow_matrix,(precalc_xorwow_offset_matrix - precalc_xorwow_matrix)
precalc_xorwow_matrix:
        /* <DEDUP_REMOVED lines=6400> */
	.type		precalc_xorwow_offset_matrix,@object
	.size		precalc_xorwow_offset_matrix,(.L_1 - precalc_xorwow_offset_matrix)
precalc_xorwow_offset_matrix:
        /* <DEDUP_REMOVED lines=6400> */
.L_1:


//--------------------- .nv.shared.reserved.0     --------------------------
	.section	.nv.shared.reserved.0,"aw",@nobits
	.weak		__nv_reservedSMEM_offset_0_alias
	.size		__nv_reservedSMEM_offset_0_alias, 0, 64
	.other		__nv_reservedSMEM_offset_0_alias,@"STO_CUDA_RESERVED_SHARED STV_DEFAULT"
__nv_reservedSMEM_offset_0_alias:
	.zero		0
	.zero		64


//--------------------- .nv.constant0._Z19monte_carlo_eu_callPddddddji --------------------------
	.section	.nv.constant0._Z19monte_carlo_eu_callPddddddji,"a",@progbits
	.sectionflags	@""
	.align	4
.nv.constant0._Z19monte_carlo_eu_callPddddddji:
	.zero		952


//--------------------- SYMBOLS --------------------------

	.type		.nv.reservedSmem.offset0,@object
	.size		.nv.reservedSmem.offset0,0x4
